//
// Generated by NVIDIA NVVM Compiler
//
// Compiler Build ID: CL-36424714
// Cuda compilation tools, release 13.0, V13.0.88
// Based on NVVM 20.0.0
//

.version 9.0
.target sm_100
.address_size 64

	// .globl	_Z7correctPiPdS0_PcS_
.func  (.param .b64 func_retval0) __internal_accurate_pow
(
	.param .b64 __internal_accurate_pow_param_0,
	.param .b64 __internal_accurate_pow_param_1
)
;
.global .align 4 .u32 GPU_PROFILE_SIZE = 8376;
.global .align 4 .u32 GPU_FRAME_DIMENSIONS = 480000;
.global .align 8 .f64 X;
.global .align 8 .f64 Y;
.global .align 8 .f64 Z;
.global .align 8 .f64 L;
.global .align 8 .f64 A;
.global .align 8 .f64 B;

.visible .entry _Z7correctPiPdS0_PcS_(
	.param .u64 .ptr .align 1 _Z7correctPiPdS0_PcS__param_0,
	.param .u64 .ptr .align 1 _Z7correctPiPdS0_PcS__param_1,
	.param .u64 .ptr .align 1 _Z7correctPiPdS0_PcS__param_2,
	.param .u64 .ptr .align 1 _Z7correctPiPdS0_PcS__param_3,
	.param .u64 .ptr .align 1 _Z7correctPiPdS0_PcS__param_4
)
{
	.reg .pred 	%p<146>;
	.reg .b16 	%rs<4>;
	.reg .b32 	%r<190>;
	.reg .b64 	%rd<31>;
	.reg .b64 	%fd<342>;

	ld.param.u64 	%rd8, [_Z7correctPiPdS0_PcS__param_0];
	ld.param.u64 	%rd10, [_Z7correctPiPdS0_PcS__param_1];
	ld.param.u64 	%rd9, [_Z7correctPiPdS0_PcS__param_2];
	ld.param.u64 	%rd11, [_Z7correctPiPdS0_PcS__param_3];
	ld.param.u64 	%rd12, [_Z7correctPiPdS0_PcS__param_4];
	cvta.to.global.u64 	%rd1, %rd9;
	cvta.to.global.u64 	%rd13, %rd10;
	cvta.to.global.u64 	%rd14, %rd8;
	cvta.to.global.u64 	%rd15, %rd11;
	cvta.to.global.u64 	%rd16, %rd12;
	mov.u32 	%r27, %tid.x;
	cvt.u64.u32 	%rd17, %r27;
	mul.wide.u32 	%rd18, %r27, 4;
	add.s64 	%rd19, %rd16, %rd18;
	ld.global.u8 	%rs1, [%rd19];
	add.s64 	%rd20, %rd15, %rd17;
	ld.global.u8 	%rs2, [%rd20];
	add.s16 	%rs3, %rs2, %rs1;
	st.global.u8 	[%rd20], %rs3;
	ld.global.u32 	%r28, [%rd14];
	ld.global.u32 	%r29, [%rd14+4];
	ld.global.u32 	%r30, [%rd14+8];
	ld.global.f64 	%fd1, [%rd13];
	ld.global.f64 	%fd2, [%rd13+8];
	ld.global.f64 	%fd3, [%rd13+16];
	cvt.rn.f64.s32 	%fd101, %r28;
	div.rn.f64 	%fd4, %fd101, 0d406FE00000000000;
	cvt.rn.f64.s32 	%fd102, %r29;
	div.rn.f64 	%fd5, %fd102, 0d406FE00000000000;
	cvt.rn.f64.s32 	%fd6, %r30;
	div.rn.f64 	%fd7, %fd6, 0d406FE00000000000;
	setp.leu.f64 	%p3, %fd4, 0d3FA4B5DCC63F1412;
	@%p3 bra 	$L__BB0_7;
	add.f64 	%fd103, %fd4, 0d3FAC28F5C28F5C29;
	div.rn.f64 	%fd8, %fd103, 0d3FF0E147AE147AE1;
	{
	.reg .b32 %temp; 
	mov.b64 	{%temp, %r1}, %fd8;
	}
	mov.f64 	%fd104, 0d400199999999999A;
	{
	.reg .b32 %temp; 
	mov.b64 	{%temp, %r2}, %fd104;
	}
	and.b32  	%r3, %r2, 2146435072;
	setp.neu.f64 	%p4, %fd8, 0d0000000000000000;
	@%p4 bra 	$L__BB0_3;
	setp.eq.s32 	%p6, %r3, 1126170624;
	selp.b32 	%r31, %r1, 0, %p6;
	setp.lt.s32 	%p7, %r2, 0;
	or.b32  	%r32, %r31, 2146435072;
	selp.b32 	%r33, %r32, %r31, %p7;
	mov.b32 	%r34, 0;
	mov.b64 	%fd317, {%r34, %r33};
	bra.uni 	$L__BB0_4;
$L__BB0_3:
	setp.lt.s32 	%p5, %r1, 0;
	{ // callseq 0, 0
	.param .b64 param0;
	st.param.f64 	[param0], %fd8;
	.param .b64 param1;
	st.param.f64 	[param1], 0d400199999999999A;
	.param .b64 retval0;
	call.uni (retval0), 
	__internal_accurate_pow, 
	(
	param0, 
	param1
	);
	ld.param.f64 	%fd105, [retval0];
	} // callseq 0
	selp.f64 	%fd317, 0dFFF8000000000000, %fd105, %p5;
$L__BB0_4:
	add.f64 	%fd107, %fd8, 0d400199999999999A;
	{
	.reg .b32 %temp; 
	mov.b64 	{%temp, %r35}, %fd107;
	}
	and.b32  	%r36, %r35, 2146435072;
	setp.ne.s32 	%p8, %r36, 2146435072;
	setp.neu.f64 	%p9, %fd8, 0d7FF0000000000000;
	or.pred  	%p10, %p9, %p8;
	@%p10 bra 	$L__BB0_6;
	setp.lt.s32 	%p11, %r1, 0;
	setp.eq.s32 	%p12, %r3, 1126170624;
	setp.lt.s32 	%p13, %r2, 0;
	selp.b32 	%r38, 0, 2146435072, %p13;
	and.b32  	%r39, %r2, 2147483647;
	setp.ne.s32 	%p14, %r39, 1071644672;
	or.b32  	%r40, %r38, -2147483648;
	selp.b32 	%r41, %r40, %r38, %p14;
	selp.b32 	%r42, %r41, %r38, %p12;
	selp.b32 	%r43, %r42, %r38, %p11;
	mov.b32 	%r44, 0;
	mov.b64 	%fd317, {%r44, %r43};
$L__BB0_6:
	setp.eq.f64 	%p15, %fd8, 0d3FF0000000000000;
	selp.f64 	%fd318, 0d3FF0000000000000, %fd317, %p15;
	bra.uni 	$L__BB0_8;
$L__BB0_7:
	div.rn.f64 	%fd318, %fd4, 0d4029D70A3D70A3D7;
$L__BB0_8:
	setp.leu.f64 	%p16, %fd5, 0d3FA4B5DCC63F1412;
	@%p16 bra 	$L__BB0_15;
	add.f64 	%fd108, %fd5, 0d3FAC28F5C28F5C29;
	div.rn.f64 	%fd17, %fd108, 0d3FF0E147AE147AE1;
	{
	.reg .b32 %temp; 
	mov.b64 	{%temp, %r4}, %fd17;
	}
	mov.f64 	%fd109, 0d400199999999999A;
	{
	.reg .b32 %temp; 
	mov.b64 	{%temp, %r5}, %fd109;
	}
	and.b32  	%r6, %r5, 2146435072;
	setp.neu.f64 	%p17, %fd17, 0d0000000000000000;
	@%p17 bra 	$L__BB0_11;
	setp.eq.s32 	%p19, %r6, 1126170624;
	selp.b32 	%r45, %r4, 0, %p19;
	setp.lt.s32 	%p20, %r5, 0;
	or.b32  	%r46, %r45, 2146435072;
	selp.b32 	%r47, %r46, %r45, %p20;
	mov.b32 	%r48, 0;
	mov.b64 	%fd320, {%r48, %r47};
	bra.uni 	$L__BB0_12;
$L__BB0_11:
	setp.lt.s32 	%p18, %r4, 0;
	{ // callseq 1, 0
	.param .b64 param0;
	st.param.f64 	[param0], %fd17;
	.param .b64 param1;
	st.param.f64 	[param1], 0d400199999999999A;
	.param .b64 retval0;
	call.uni (retval0), 
	__internal_accurate_pow, 
	(
	param0, 
	param1
	);
	ld.param.f64 	%fd110, [retval0];
	} // callseq 1
	selp.f64 	%fd320, 0dFFF8000000000000, %fd110, %p18;
$L__BB0_12:
	add.f64 	%fd112, %fd17, 0d400199999999999A;
	{
	.reg .b32 %temp; 
	mov.b64 	{%temp, %r49}, %fd112;
	}
	and.b32  	%r50, %r49, 2146435072;
	setp.ne.s32 	%p21, %r50, 2146435072;
	setp.neu.f64 	%p22, %fd17, 0d7FF0000000000000;
	or.pred  	%p23, %p22, %p21;
	@%p23 bra 	$L__BB0_14;
	setp.lt.s32 	%p24, %r4, 0;
	setp.eq.s32 	%p25, %r6, 1126170624;
	setp.lt.s32 	%p26, %r5, 0;
	selp.b32 	%r52, 0, 2146435072, %p26;
	and.b32  	%r53, %r5, 2147483647;
	setp.ne.s32 	%p27, %r53, 1071644672;
	or.b32  	%r54, %r52, -2147483648;
	selp.b32 	%r55, %r54, %r52, %p27;
	selp.b32 	%r56, %r55, %r52, %p25;
	selp.b32 	%r57, %r56, %r52, %p24;
	mov.b32 	%r58, 0;
	mov.b64 	%fd320, {%r58, %r57};
$L__BB0_14:
	setp.eq.f64 	%p28, %fd17, 0d3FF0000000000000;
	selp.f64 	%fd321, 0d3FF0000000000000, %fd320, %p28;
	bra.uni 	$L__BB0_16;
$L__BB0_15:
	div.rn.f64 	%fd321, %fd5, 0d4029D70A3D70A3D7;
$L__BB0_16:
	setp.leu.f64 	%p29, %fd7, 0d3FA4B5DCC63F1412;
	@%p29 bra 	$L__BB0_23;
	add.f64 	%fd113, %fd7, 0d3FAC28F5C28F5C29;
	div.rn.f64 	%fd26, %fd113, 0d3FF0E147AE147AE1;
	{
	.reg .b32 %temp; 
	mov.b64 	{%temp, %r7}, %fd26;
	}
	mov.f64 	%fd114, 0d400199999999999A;
	{
	.reg .b32 %temp; 
	mov.b64 	{%temp, %r8}, %fd114;
	}
	and.b32  	%r9, %r8, 2146435072;
	setp.neu.f64 	%p30, %fd26, 0d0000000000000000;
	@%p30 bra 	$L__BB0_19;
	setp.eq.s32 	%p32, %r9, 1126170624;
	selp.b32 	%r59, %r7, 0, %p32;
	setp.lt.s32 	%p33, %r8, 0;
	or.b32  	%r60, %r59, 2146435072;
	selp.b32 	%r61, %r60, %r59, %p33;
	mov.b32 	%r62, 0;
	mov.b64 	%fd323, {%r62, %r61};
	bra.uni 	$L__BB0_20;
$L__BB0_19:
	setp.lt.s32 	%p31, %r7, 0;
	{ // callseq 2, 0
	.param .b64 param0;
	st.param.f64 	[param0], %fd26;
	.param .b64 param1;
	st.param.f64 	[param1], 0d400199999999999A;
	.param .b64 retval0;
	call.uni (retval0), 
	__internal_accurate_pow, 
	(
	param0, 
	param1
	);
	ld.param.f64 	%fd115, [retval0];
	} // callseq 2
	selp.f64 	%fd323, 0dFFF8000000000000, %fd115, %p31;
$L__BB0_20:
	add.f64 	%fd117, %fd26, 0d400199999999999A;
	{
	.reg .b32 %temp; 
	mov.b64 	{%temp, %r63}, %fd117;
	}
	and.b32  	%r64, %r63, 2146435072;
	setp.ne.s32 	%p34, %r64, 2146435072;
	setp.neu.f64 	%p35, %fd26, 0d7FF0000000000000;
	or.pred  	%p36, %p35, %p34;
	@%p36 bra 	$L__BB0_22;
	setp.lt.s32 	%p37, %r7, 0;
	setp.eq.s32 	%p38, %r9, 1126170624;
	setp.lt.s32 	%p39, %r8, 0;
	selp.b32 	%r66, 0, 2146435072, %p39;
	and.b32  	%r67, %r8, 2147483647;
	setp.ne.s32 	%p40, %r67, 1071644672;
	or.b32  	%r68, %r66, -2147483648;
	selp.b32 	%r69, %r68, %r66, %p40;
	selp.b32 	%r70, %r69, %r66, %p38;
	selp.b32 	%r71, %r70, %r66, %p37;
	mov.b32 	%r72, 0;
	mov.b64 	%fd323, {%r72, %r71};
$L__BB0_22:
	setp.eq.f64 	%p41, %fd26, 0d3FF0000000000000;
	selp.f64 	%fd324, 0d3FF0000000000000, %fd323, %p41;
	bra.uni 	$L__BB0_24;
$L__BB0_23:
	div.rn.f64 	%fd324, %fd7, 0d4029D70A3D70A3D7;
$L__BB0_24:
	mul.f64 	%fd118, %fd321, 0d3FD6E286DDD532CD;
	fma.rn.f64 	%fd119, %fd318, 0d3FDA65AF8741A841, %fd118;
	fma.rn.f64 	%fd120, %fd324, 0d3FC7189374BC6A7F, %fd119;
	st.global.f64 	[X], %fd120;
	mul.f64 	%fd121, %fd321, 0d3FE6E286DDD532CD;
	fma.rn.f64 	%fd122, %fd318, 0d3FCB38DD971F6BD6, %fd121;
	fma.rn.f64 	%fd35, %fd324, 0d3FB27A0F9096BB99, %fd122;
	st.global.f64 	[Y], %fd35;
	mul.f64 	%fd123, %fd321, 0d3FBE835DEDF1E083;
	fma.rn.f64 	%fd124, %fd318, 0d3F93CC4410D1089C, %fd123;
	fma.rn.f64 	%fd125, %fd324, 0d3FEE68E424D8269D, %fd124;
	st.global.f64 	[Z], %fd125;
	div.rn.f64 	%fd36, %fd120, 0d3FEE69AD42C3C9EF;
	setp.leu.f64 	%p42, %fd36, 0d3F82231832FCAC8E;
	@%p42 bra 	$L__BB0_28;
	{
	.reg .b32 %temp; 
	mov.b64 	{%temp, %r10}, %fd36;
	}
	setp.lt.s32 	%p43, %r10, 0;
	{ // callseq 3, 0
	.param .b64 param0;
	st.param.f64 	[param0], %fd36;
	.param .b64 param1;
	st.param.f64 	[param1], 0d3FD5555555555555;
	.param .b64 retval0;
	call.uni (retval0), 
	__internal_accurate_pow, 
	(
	param0, 
	param1
	);
	ld.param.f64 	%fd127, [retval0];
	} // callseq 3
	selp.f64 	%fd325, 0dFFF8000000000000, %fd127, %p43;
	add.f64 	%fd129, %fd36, 0d3FD5555555555555;
	{
	.reg .b32 %temp; 
	mov.b64 	{%temp, %r73}, %fd129;
	}
	and.b32  	%r74, %r73, 2146435072;
	setp.ne.s32 	%p44, %r74, 2146435072;
	setp.neu.f64 	%p45, %fd36, 0d7FF0000000000000;
	or.pred  	%p46, %p45, %p44;
	@%p46 bra 	$L__BB0_27;
	setp.lt.s32 	%p47, %r10, 0;
	mov.f64 	%fd130, 0d3FD5555555555555;
	{
	.reg .b32 %temp; 
	mov.b64 	{%temp, %r75}, %fd130;
	}
	and.b32  	%r76, %r75, 2146435072;
	setp.eq.s32 	%p48, %r76, 1127219200;
	setp.lt.s32 	%p49, %r75, 0;
	selp.b32 	%r77, 0, 2146435072, %p49;
	and.b32  	%r78, %r75, 2147483647;
	setp.ne.s32 	%p50, %r78, 1071644672;
	and.pred  	%p51, %p48, %p50;
	or.b32  	%r79, %r77, -2147483648;
	selp.b32 	%r80, %r79, %r77, %p51;
	selp.b32 	%r81, %r80, %r77, %p47;
	mov.b32 	%r82, 0;
	mov.b64 	%fd325, {%r82, %r81};
$L__BB0_27:
	setp.eq.f64 	%p53, %fd36, 0d3FF0000000000000;
	selp.f64 	%fd326, 0d3FF0000000000000, %fd325, %p53;
	bra.uni 	$L__BB0_29;
$L__BB0_28:
	fma.rn.f64 	%fd126, %fd36, 0d408C3A6666666666, 0d4030000000000000;
	div.rn.f64 	%fd326, %fd126, 0d405D000000000000;
$L__BB0_29:
	setp.leu.f64 	%p54, %fd35, 0d3F82231832FCAC8E;
	@%p54 bra 	$L__BB0_33;
	{
	.reg .b32 %temp; 
	mov.b64 	{%temp, %r11}, %fd35;
	}
	setp.lt.s32 	%p55, %r11, 0;
	{ // callseq 4, 0
	.param .b64 param0;
	st.param.f64 	[param0], %fd35;
	.param .b64 param1;
	st.param.f64 	[param1], 0d3FD5555555555555;
	.param .b64 retval0;
	call.uni (retval0), 
	__internal_accurate_pow, 
	(
	param0, 
	param1
	);
	ld.param.f64 	%fd132, [retval0];
	} // callseq 4
	selp.f64 	%fd327, 0dFFF8000000000000, %fd132, %p55;
	add.f64 	%fd134, %fd35, 0d3FD5555555555555;
	{
	.reg .b32 %temp; 
	mov.b64 	{%temp, %r83}, %fd134;
	}
	and.b32  	%r84, %r83, 2146435072;
	setp.ne.s32 	%p56, %r84, 2146435072;
	setp.neu.f64 	%p57, %fd35, 0d7FF0000000000000;
	or.pred  	%p58, %p56, %p57;
	@%p58 bra 	$L__BB0_32;
	setp.lt.s32 	%p59, %r11, 0;
	mov.f64 	%fd135, 0d3FD5555555555555;
	{
	.reg .b32 %temp; 
	mov.b64 	{%temp, %r85}, %fd135;
	}
	and.b32  	%r86, %r85, 2146435072;
	setp.eq.s32 	%p60, %r86, 1127219200;
	setp.lt.s32 	%p61, %r85, 0;
	selp.b32 	%r87, 0, 2146435072, %p61;
	and.b32  	%r88, %r85, 2147483647;
	setp.ne.s32 	%p62, %r88, 1071644672;
	and.pred  	%p63, %p60, %p62;
	or.b32  	%r89, %r87, -2147483648;
	selp.b32 	%r90, %r89, %r87, %p63;
	selp.b32 	%r91, %r90, %r87, %p59;
	mov.b32 	%r92, 0;
	mov.b64 	%fd327, {%r92, %r91};
$L__BB0_32:
	setp.eq.f64 	%p65, %fd35, 0d3FF0000000000000;
	selp.f64 	%fd328, 0d3FF0000000000000, %fd327, %p65;
	bra.uni 	$L__BB0_34;
$L__BB0_33:
	fma.rn.f64 	%fd131, %fd35, 0d408C3A6666666666, 0d4030000000000000;
	div.rn.f64 	%fd328, %fd131, 0d405D000000000000;
$L__BB0_34:
	setp.leu.f64 	%p66, %fd35, 0d3F82231832FCAC8E;
	@%p66 bra 	$L__BB0_38;
	{
	.reg .b32 %temp; 
	mov.b64 	{%temp, %r12}, %fd35;
	}
	setp.lt.s32 	%p67, %r12, 0;
	{ // callseq 5, 0
	.param .b64 param0;
	st.param.f64 	[param0], %fd35;
	.param .b64 param1;
	st.param.f64 	[param1], 0d3FD5555555555555;
	.param .b64 retval0;
	call.uni (retval0), 
	__internal_accurate_pow, 
	(
	param0, 
	param1
	);
	ld.param.f64 	%fd136, [retval0];
	} // callseq 5
	selp.f64 	%fd329, 0dFFF8000000000000, %fd136, %p67;
	add.f64 	%fd138, %fd35, 0d3FD5555555555555;
	{
	.reg .b32 %temp; 
	mov.b64 	{%temp, %r93}, %fd138;
	}
	and.b32  	%r94, %r93, 2146435072;
	setp.ne.s32 	%p68, %r94, 2146435072;
	setp.neu.f64 	%p69, %fd35, 0d7FF0000000000000;
	or.pred  	%p70, %p68, %p69;
	@%p70 bra 	$L__BB0_37;
	setp.lt.s32 	%p71, %r12, 0;
	mov.f64 	%fd139, 0d3FD5555555555555;
	{
	.reg .b32 %temp; 
	mov.b64 	{%temp, %r95}, %fd139;
	}
	and.b32  	%r96, %r95, 2146435072;
	setp.eq.s32 	%p72, %r96, 1127219200;
	setp.lt.s32 	%p73, %r95, 0;
	selp.b32 	%r97, 0, 2146435072, %p73;
	and.b32  	%r98, %r95, 2147483647;
	setp.ne.s32 	%p74, %r98, 1071644672;
	and.pred  	%p75, %p72, %p74;
	or.b32  	%r99, %r97, -2147483648;
	selp.b32 	%r100, %r99, %r97, %p75;
	selp.b32 	%r101, %r100, %r97, %p71;
	mov.b32 	%r102, 0;
	mov.b64 	%fd329, {%r102, %r101};
$L__BB0_37:
	setp.eq.f64 	%p77, %fd35, 0d3FF0000000000000;
	fma.rn.f64 	%fd140, %fd329, 0d405D000000000000, 0dC030000000000000;
	selp.f64 	%fd330, 0d4059000000000000, %fd140, %p77;
	bra.uni 	$L__BB0_39;
$L__BB0_38:
	mul.f64 	%fd330, %fd35, 0d408C3A6666666666;
$L__BB0_39:
	st.global.f64 	[L], %fd330;
	sub.f64 	%fd142, %fd326, %fd328;
	mul.f64 	%fd55, %fd142, 0d407F400000000000;
	st.global.f64 	[A], %fd55;
	add.s64 	%rd29, %rd1, 192;
	mov.f64 	%fd331, 0d0010000000000000;
	mov.b32 	%r186, 0;
	mov.u32 	%r187, %r186;
$L__BB0_40:
	ld.global.f64 	%fd143, [%rd29+-192];
	ld.global.f64 	%fd144, [%rd29+-184];
	ld.global.f64 	%fd145, [%rd29+-176];
	sub.f64 	%fd146, %fd330, %fd143;
	sub.f64 	%fd147, %fd55, %fd144;
	sub.f64 	%fd148, %fd6, %fd145;
	mul.f64 	%fd149, %fd147, %fd147;
	fma.rn.f64 	%fd150, %fd146, %fd146, %fd149;
	fma.rn.f64 	%fd151, %fd148, %fd148, %fd150;
	sqrt.rn.f64 	%fd152, %fd151;
	setp.ge.f64 	%p78, %fd331, %fd152;
	selp.f64 	%fd153, %fd331, %fd152, %p78;
	selp.b32 	%r104, %r187, %r186, %p78;
	ld.global.f64 	%fd154, [%rd29+-144];
	ld.global.f64 	%fd155, [%rd29+-136];
	ld.global.f64 	%fd156, [%rd29+-128];
	sub.f64 	%fd157, %fd330, %fd154;
	sub.f64 	%fd158, %fd55, %fd155;
	sub.f64 	%fd159, %fd6, %fd156;
	mul.f64 	%fd160, %fd158, %fd158;
	fma.rn.f64 	%fd161, %fd157, %fd157, %fd160;
	fma.rn.f64 	%fd162, %fd159, %fd159, %fd161;
	sqrt.rn.f64 	%fd163, %fd162;
	setp.ge.f64 	%p79, %fd153, %fd163;
	selp.f64 	%fd164, %fd153, %fd163, %p79;
	add.s32 	%r105, %r186, 1;
	selp.b32 	%r106, %r104, %r105, %p79;
	ld.global.f64 	%fd165, [%rd29+-96];
	ld.global.f64 	%fd166, [%rd29+-88];
	ld.global.f64 	%fd167, [%rd29+-80];
	sub.f64 	%fd168, %fd330, %fd165;
	sub.f64 	%fd169, %fd55, %fd166;
	sub.f64 	%fd170, %fd6, %fd167;
	mul.f64 	%fd171, %fd169, %fd169;
	fma.rn.f64 	%fd172, %fd168, %fd168, %fd171;
	fma.rn.f64 	%fd173, %fd170, %fd170, %fd172;
	sqrt.rn.f64 	%fd174, %fd173;
	setp.ge.f64 	%p80, %fd164, %fd174;
	selp.f64 	%fd175, %fd164, %fd174, %p80;
	add.s32 	%r107, %r186, 2;
	selp.b32 	%r108, %r106, %r107, %p80;
	ld.global.f64 	%fd176, [%rd29+-48];
	ld.global.f64 	%fd177, [%rd29+-40];
	ld.global.f64 	%fd178, [%rd29+-32];
	sub.f64 	%fd179, %fd330, %fd176;
	sub.f64 	%fd180, %fd55, %fd177;
	sub.f64 	%fd181, %fd6, %fd178;
	mul.f64 	%fd182, %fd180, %fd180;
	fma.rn.f64 	%fd183, %fd179, %fd179, %fd182;
	fma.rn.f64 	%fd184, %fd181, %fd181, %fd183;
	sqrt.rn.f64 	%fd185, %fd184;
	setp.ge.f64 	%p81, %fd175, %fd185;
	selp.f64 	%fd186, %fd175, %fd185, %p81;
	add.s32 	%r109, %r186, 3;
	selp.b32 	%r110, %r108, %r109, %p81;
	ld.global.f64 	%fd187, [%rd29];
	ld.global.f64 	%fd188, [%rd29+8];
	ld.global.f64 	%fd189, [%rd29+16];
	sub.f64 	%fd190, %fd330, %fd187;
	sub.f64 	%fd191, %fd55, %fd188;
	sub.f64 	%fd192, %fd6, %fd189;
	mul.f64 	%fd193, %fd191, %fd191;
	fma.rn.f64 	%fd194, %fd190, %fd190, %fd193;
	fma.rn.f64 	%fd195, %fd192, %fd192, %fd194;
	sqrt.rn.f64 	%fd196, %fd195;
	setp.ge.f64 	%p82, %fd186, %fd196;
	selp.f64 	%fd197, %fd186, %fd196, %p82;
	add.s32 	%r111, %r186, 4;
	selp.b32 	%r112, %r110, %r111, %p82;
	ld.global.f64 	%fd198, [%rd29+48];
	ld.global.f64 	%fd199, [%rd29+56];
	ld.global.f64 	%fd200, [%rd29+64];
	sub.f64 	%fd201, %fd330, %fd198;
	sub.f64 	%fd202, %fd55, %fd199;
	sub.f64 	%fd203, %fd6, %fd200;
	mul.f64 	%fd204, %fd202, %fd202;
	fma.rn.f64 	%fd205, %fd201, %fd201, %fd204;
	fma.rn.f64 	%fd206, %fd203, %fd203, %fd205;
	sqrt.rn.f64 	%fd207, %fd206;
	setp.ge.f64 	%p83, %fd197, %fd207;
	selp.f64 	%fd208, %fd197, %fd207, %p83;
	add.s32 	%r113, %r186, 5;
	selp.b32 	%r114, %r112, %r113, %p83;
	ld.global.f64 	%fd209, [%rd29+96];
	ld.global.f64 	%fd210, [%rd29+104];
	ld.global.f64 	%fd211, [%rd29+112];
	sub.f64 	%fd212, %fd330, %fd209;
	sub.f64 	%fd213, %fd55, %fd210;
	sub.f64 	%fd214, %fd6, %fd211;
	mul.f64 	%fd215, %fd213, %fd213;
	fma.rn.f64 	%fd216, %fd212, %fd212, %fd215;
	fma.rn.f64 	%fd217, %fd214, %fd214, %fd216;
	sqrt.rn.f64 	%fd218, %fd217;
	setp.ge.f64 	%p84, %fd208, %fd218;
	selp.f64 	%fd219, %fd208, %fd218, %p84;
	add.s32 	%r115, %r186, 6;
	selp.b32 	%r116, %r114, %r115, %p84;
	ld.global.f64 	%fd220, [%rd29+144];
	ld.global.f64 	%fd221, [%rd29+152];
	ld.global.f64 	%fd222, [%rd29+160];
	sub.f64 	%fd223, %fd330, %fd220;
	sub.f64 	%fd224, %fd55, %fd221;
	sub.f64 	%fd225, %fd6, %fd222;
	mul.f64 	%fd226, %fd224, %fd224;
	fma.rn.f64 	%fd227, %fd223, %fd223, %fd226;
	fma.rn.f64 	%fd228, %fd225, %fd225, %fd227;
	sqrt.rn.f64 	%fd229, %fd228;
	setp.ge.f64 	%p85, %fd219, %fd229;
	selp.f64 	%fd331, %fd219, %fd229, %p85;
	add.s32 	%r117, %r186, 7;
	selp.b32 	%r187, %r116, %r117, %p85;
	add.s64 	%rd29, %rd29, 384;
	add.s32 	%r186, %r186, 8;
	setp.ne.s32 	%p86, %r186, 8376;
	@%p86 bra 	$L__BB0_40;
	mul.lo.s32 	%r119, %r187, 6;
	mul.wide.u32 	%rd21, %r119, 8;
	add.s64 	%rd22, %rd1, %rd21;
	ld.global.f64 	%fd58, [%rd22+24];
	ld.global.f64 	%fd59, [%rd22+32];
	ld.global.f64 	%fd231, [%rd22+40];
	mov.f64 	%fd232, 0d4008000000000000;
	{
	.reg .b32 %temp; 
	mov.b64 	{%temp, %r17}, %fd232;
	}
	and.b32  	%r18, %r17, 2146435072;
	setp.eq.s32 	%p87, %r18, 1073741824;
	setp.lt.s32 	%p88, %r17, 0;
	selp.b32 	%r19, 0, 2146435072, %p88;
	and.b32  	%r120, %r17, 2147483647;
	setp.ne.s32 	%p89, %r120, 1071644672;
	and.pred  	%p1, %p87, %p89;
	mov.f64 	%fd233, 0d3FD5555555555555;
	{
	.reg .b32 %temp; 
	mov.b64 	{%temp, %r121}, %fd233;
	}
	and.b32  	%r122, %r121, 2146435072;
	setp.eq.s32 	%p90, %r122, 1127219200;
	setp.lt.s32 	%p91, %r121, 0;
	selp.b32 	%r20, 0, 2146435072, %p91;
	and.b32  	%r123, %r121, 2147483647;
	setp.ne.s32 	%p92, %r123, 1071644672;
	and.pred  	%p2, %p90, %p92;
	sub.f64 	%fd234, %fd231, %fd6;
	mul.f64 	%fd60, %fd234, %fd234;
	add.s64 	%rd30, %rd1, 40;
	mov.f64 	%fd332, 0d0010000000000000;
	mov.b32 	%r188, 0;
	mov.u32 	%r189, %r188;
$L__BB0_42:
	ld.global.f64 	%fd62, [%rd30+-16];
	ld.global.f64 	%fd235, [%rd30+-8];
	ld.global.f64 	%fd236, [%rd30];
	add.f64 	%fd237, %fd62, 0d4030000000000000;
	div.rn.f64 	%fd63, %fd237, 0d405D000000000000;
	div.rn.f64 	%fd238, %fd235, 0d407F400000000000;
	add.f64 	%fd64, %fd238, %fd63;
	div.rn.f64 	%fd239, %fd236, 0dC069000000000000;
	add.f64 	%fd65, %fd63, %fd239;
	{
	.reg .b32 %temp; 
	mov.b64 	{%temp, %r23}, %fd64;
	}
	abs.f64 	%fd66, %fd64;
	{ // callseq 6, 0
	.param .b64 param0;
	st.param.f64 	[param0], %fd66;
	.param .b64 param1;
	st.param.f64 	[param1], 0d4008000000000000;
	.param .b64 retval0;
	call.uni (retval0), 
	__internal_accurate_pow, 
	(
	param0, 
	param1
	);
	ld.param.f64 	%fd240, [retval0];
	} // callseq 6
	setp.lt.s32 	%p96, %r23, 0;
	neg.f64 	%fd242, %fd240;
	selp.f64 	%fd243, %fd242, %fd240, %p87;
	selp.f64 	%fd244, %fd243, %fd240, %p96;
	setp.eq.f64 	%p97, %fd64, 0d0000000000000000;
	selp.b32 	%r124, %r23, 0, %p87;
	or.b32  	%r125, %r124, 2146435072;
	selp.b32 	%r126, %r125, %r124, %p88;
	mov.b32 	%r127, 0;
	mov.b64 	%fd245, {%r127, %r126};
	selp.f64 	%fd333, %fd245, %fd244, %p97;
	add.f64 	%fd246, %fd64, 0d4008000000000000;
	{
	.reg .b32 %temp; 
	mov.b64 	{%temp, %r128}, %fd246;
	}
	and.b32  	%r129, %r128, 2146435072;
	setp.ne.s32 	%p98, %r129, 2146435072;
	@%p98 bra 	$L__BB0_47;
	setp.num.f64 	%p99, %fd64, %fd64;
	@%p99 bra 	$L__BB0_45;
	mov.f64 	%fd247, 0d4008000000000000;
	add.rn.f64 	%fd333, %fd64, %fd247;
	bra.uni 	$L__BB0_47;
$L__BB0_45:
	setp.neu.f64 	%p100, %fd66, 0d7FF0000000000000;
	@%p100 bra 	$L__BB0_47;
	or.b32  	%r130, %r19, -2147483648;
	selp.b32 	%r131, %r130, %r19, %p1;
	selp.b32 	%r132, %r131, %r19, %p96;
	mov.b32 	%r133, 0;
	mov.b64 	%fd333, {%r133, %r132};
$L__BB0_47:
	setp.eq.f64 	%p102, %fd64, 0d3FF0000000000000;
	selp.f64 	%fd334, 0d3FF0000000000000, %fd333, %p102;
	setp.gt.f64 	%p103, %fd334, 0d3F82231832FCAC8E;
	@%p103 bra 	$L__BB0_49;
	fma.rn.f64 	%fd248, %fd64, 0d405D000000000000, 0dC030000000000000;
	div.rn.f64 	%fd334, %fd248, 0d408C3A6666666666;
$L__BB0_49:
	setp.leu.f64 	%p104, %fd62, 0d401FFF9DA4C11507;
	@%p104 bra 	$L__BB0_51;
	setp.lt.s32 	%p105, %r17, 0;
	setp.eq.s32 	%p106, %r18, 1073741824;
	{
	.reg .b32 %temp; 
	mov.b64 	{%temp, %r134}, %fd63;
	}
	{ // callseq 7, 0
	.param .b64 param0;
	st.param.f64 	[param0], %fd63;
	.param .b64 param1;
	st.param.f64 	[param1], 0d4008000000000000;
	.param .b64 retval0;
	call.uni (retval0), 
	__internal_accurate_pow, 
	(
	param0, 
	param1
	);
	ld.param.f64 	%fd249, [retval0];
	} // callseq 7
	setp.lt.s32 	%p108, %r134, 0;
	neg.f64 	%fd251, %fd249;
	selp.f64 	%fd252, %fd251, %fd249, %p106;
	selp.f64 	%fd253, %fd252, %fd249, %p108;
	setp.eq.f64 	%p109, %fd63, 0d0000000000000000;
	selp.b32 	%r135, %r134, 0, %p106;
	or.b32  	%r136, %r135, 2146435072;
	selp.b32 	%r137, %r136, %r135, %p105;
	mov.b32 	%r138, 0;
	mov.b64 	%fd254, {%r138, %r137};
	selp.f64 	%fd255, %fd254, %fd253, %p109;
	add.f64 	%fd256, %fd63, 0d4008000000000000;
	{
	.reg .b32 %temp; 
	mov.b64 	{%temp, %r139}, %fd256;
	}
	and.b32  	%r140, %r139, 2146435072;
	setp.eq.s32 	%p110, %r140, 2146435072;
	setp.eq.f64 	%p111, %fd63, 0d7FF0000000000000;
	or.b32  	%r141, %r19, -2147483648;
	selp.b32 	%r142, %r141, %r19, %p1;
	selp.b32 	%r143, %r142, %r19, %p108;
	mov.b64 	%fd257, {%r138, %r143};
	selp.f64 	%fd258, %fd257, %fd255, %p110;
	selp.f64 	%fd259, %fd258, %fd255, %p111;
	setp.eq.f64 	%p112, %fd63, 0d3FF0000000000000;
	selp.f64 	%fd335, 0d3FF0000000000000, %fd259, %p112;
	bra.uni 	$L__BB0_52;
$L__BB0_51:
	div.rn.f64 	%fd335, %fd62, 0d408C3A6666666666;
$L__BB0_52:
	setp.lt.s32 	%p113, %r17, 0;
	setp.eq.s32 	%p114, %r18, 1073741824;
	{
	.reg .b32 %temp; 
	mov.b64 	{%temp, %r24}, %fd65;
	}
	abs.f64 	%fd77, %fd65;
	{ // callseq 8, 0
	.param .b64 param0;
	st.param.f64 	[param0], %fd77;
	.param .b64 param1;
	st.param.f64 	[param1], 0d4008000000000000;
	.param .b64 retval0;
	call.uni (retval0), 
	__internal_accurate_pow, 
	(
	param0, 
	param1
	);
	ld.param.f64 	%fd260, [retval0];
	} // callseq 8
	setp.lt.s32 	%p116, %r24, 0;
	neg.f64 	%fd262, %fd260;
	selp.f64 	%fd263, %fd262, %fd260, %p114;
	selp.f64 	%fd264, %fd263, %fd260, %p116;
	setp.eq.f64 	%p117, %fd65, 0d0000000000000000;
	selp.b32 	%r144, %r24, 0, %p114;
	or.b32  	%r145, %r144, 2146435072;
	selp.b32 	%r146, %r145, %r144, %p113;
	mov.b32 	%r147, 0;
	mov.b64 	%fd265, {%r147, %r146};
	selp.f64 	%fd336, %fd265, %fd264, %p117;
	add.f64 	%fd266, %fd65, 0d4008000000000000;
	{
	.reg .b32 %temp; 
	mov.b64 	{%temp, %r148}, %fd266;
	}
	and.b32  	%r149, %r148, 2146435072;
	setp.ne.s32 	%p118, %r149, 2146435072;
	@%p118 bra 	$L__BB0_57;
	setp.num.f64 	%p119, %fd65, %fd65;
	@%p119 bra 	$L__BB0_55;
	mov.f64 	%fd267, 0d4008000000000000;
	add.rn.f64 	%fd336, %fd65, %fd267;
	bra.uni 	$L__BB0_57;
$L__BB0_55:
	setp.neu.f64 	%p120, %fd77, 0d7FF0000000000000;
	@%p120 bra 	$L__BB0_57;
	or.b32  	%r150, %r19, -2147483648;
	selp.b32 	%r151, %r150, %r19, %p1;
	selp.b32 	%r152, %r151, %r19, %p116;
	mov.b32 	%r153, 0;
	mov.b64 	%fd336, {%r153, %r152};
$L__BB0_57:
	setp.eq.f64 	%p122, %fd65, 0d3FF0000000000000;
	selp.f64 	%fd337, 0d3FF0000000000000, %fd336, %p122;
	setp.gt.f64 	%p123, %fd337, 0d3F82231832FCAC8E;
	@%p123 bra 	$L__BB0_59;
	fma.rn.f64 	%fd268, %fd65, 0d405D000000000000, 0dC030000000000000;
	div.rn.f64 	%fd337, %fd268, 0d408C3A6666666666;
$L__BB0_59:
	fma.rn.f64 	%fd269, %fd334, 0d3FEE69AD42C3C9EF, %fd1;
	st.global.f64 	[X], %fd269;
	add.f64 	%fd85, %fd2, %fd335;
	st.global.f64 	[Y], %fd85;
	fma.rn.f64 	%fd270, %fd337, 0d3FF16BB98C7E2824, %fd3;
	st.global.f64 	[Z], %fd270;
	div.rn.f64 	%fd86, %fd269, 0d3FEE69AD42C3C9EF;
	div.rn.f64 	%fd87, %fd270, 0d3FF16BB98C7E2824;
	setp.leu.f64 	%p124, %fd86, 0d3F82231832FCAC8E;
	@%p124 bra 	$L__BB0_61;
	{
	.reg .b32 %temp; 
	mov.b64 	{%temp, %r154}, %fd86;
	}
	setp.lt.s32 	%p125, %r154, 0;
	{ // callseq 9, 0
	.param .b64 param0;
	st.param.f64 	[param0], %fd86;
	.param .b64 param1;
	st.param.f64 	[param1], 0d3FD5555555555555;
	.param .b64 retval0;
	call.uni (retval0), 
	__internal_accurate_pow, 
	(
	param0, 
	param1
	);
	ld.param.f64 	%fd272, [retval0];
	} // callseq 9
	selp.f64 	%fd274, 0dFFF8000000000000, %fd272, %p125;
	add.f64 	%fd275, %fd86, 0d3FD5555555555555;
	{
	.reg .b32 %temp; 
	mov.b64 	{%temp, %r155}, %fd275;
	}
	and.b32  	%r156, %r155, 2146435072;
	setp.eq.s32 	%p126, %r156, 2146435072;
	setp.eq.f64 	%p127, %fd86, 0d7FF0000000000000;
	or.b32  	%r157, %r20, -2147483648;
	selp.b32 	%r158, %r157, %r20, %p2;
	selp.b32 	%r159, %r158, %r20, %p125;
	mov.b32 	%r160, 0;
	mov.b64 	%fd276, {%r160, %r159};
	selp.f64 	%fd277, %fd276, %fd274, %p126;
	selp.f64 	%fd278, %fd277, %fd274, %p127;
	setp.eq.f64 	%p128, %fd86, 0d3FF0000000000000;
	selp.f64 	%fd338, 0d3FF0000000000000, %fd278, %p128;
	bra.uni 	$L__BB0_62;
$L__BB0_61:
	fma.rn.f64 	%fd271, %fd86, 0d408C3A6666666666, 0d4030000000000000;
	div.rn.f64 	%fd338, %fd271, 0d405D000000000000;
$L__BB0_62:
	setp.leu.f64 	%p129, %fd85, 0d3F82231832FCAC8E;
	@%p129 bra 	$L__BB0_64;
	{
	.reg .b32 %temp; 
	mov.b64 	{%temp, %r161}, %fd85;
	}
	setp.lt.s32 	%p130, %r161, 0;
	{ // callseq 10, 0
	.param .b64 param0;
	st.param.f64 	[param0], %fd85;
	.param .b64 param1;
	st.param.f64 	[param1], 0d3FD5555555555555;
	.param .b64 retval0;
	call.uni (retval0), 
	__internal_accurate_pow, 
	(
	param0, 
	param1
	);
	ld.param.f64 	%fd280, [retval0];
	} // callseq 10
	selp.f64 	%fd282, 0dFFF8000000000000, %fd280, %p130;
	add.f64 	%fd283, %fd85, 0d3FD5555555555555;
	{
	.reg .b32 %temp; 
	mov.b64 	{%temp, %r162}, %fd283;
	}
	and.b32  	%r163, %r162, 2146435072;
	setp.eq.s32 	%p131, %r163, 2146435072;
	setp.eq.f64 	%p132, %fd85, 0d7FF0000000000000;
	or.b32  	%r164, %r20, -2147483648;
	selp.b32 	%r165, %r164, %r20, %p2;
	selp.b32 	%r166, %r165, %r20, %p130;
	mov.b32 	%r167, 0;
	mov.b64 	%fd284, {%r167, %r166};
	selp.f64 	%fd285, %fd284, %fd282, %p132;
	selp.f64 	%fd286, %fd285, %fd282, %p131;
	setp.eq.f64 	%p133, %fd85, 0d3FF0000000000000;
	selp.f64 	%fd339, 0d3FF0000000000000, %fd286, %p133;
	bra.uni 	$L__BB0_65;
$L__BB0_64:
	fma.rn.f64 	%fd279, %fd85, 0d408C3A6666666666, 0d4030000000000000;
	div.rn.f64 	%fd339, %fd279, 0d405D000000000000;
$L__BB0_65:
	setp.leu.f64 	%p134, %fd87, 0d3F82231832FCAC8E;
	@%p134 bra 	$L__BB0_67;
	{
	.reg .b32 %temp; 
	mov.b64 	{%temp, %r168}, %fd87;
	}
	setp.lt.s32 	%p135, %r168, 0;
	{ // callseq 11, 0
	.param .b64 param0;
	st.param.f64 	[param0], %fd87;
	.param .b64 param1;
	st.param.f64 	[param1], 0d3FD5555555555555;
	.param .b64 retval0;
	call.uni (retval0), 
	__internal_accurate_pow, 
	(
	param0, 
	param1
	);
	ld.param.f64 	%fd288, [retval0];
	} // callseq 11
	selp.f64 	%fd290, 0dFFF8000000000000, %fd288, %p135;
	add.f64 	%fd291, %fd87, 0d3FD5555555555555;
	{
	.reg .b32 %temp; 
	mov.b64 	{%temp, %r169}, %fd291;
	}
	and.b32  	%r170, %r169, 2146435072;
	setp.eq.s32 	%p136, %r170, 2146435072;
	setp.eq.f64 	%p137, %fd87, 0d7FF0000000000000;
	or.b32  	%r171, %r20, -2147483648;
	selp.b32 	%r172, %r171, %r20, %p2;
	selp.b32 	%r173, %r172, %r20, %p135;
	mov.b32 	%r174, 0;
	mov.b64 	%fd292, {%r174, %r173};
	selp.f64 	%fd293, %fd292, %fd290, %p137;
	selp.f64 	%fd294, %fd293, %fd290, %p136;
	setp.eq.f64 	%p138, %fd87, 0d3FF0000000000000;
	selp.f64 	%fd340, 0d3FF0000000000000, %fd294, %p138;
	bra.uni 	$L__BB0_68;
$L__BB0_67:
	fma.rn.f64 	%fd287, %fd87, 0d408C3A6666666666, 0d4030000000000000;
	div.rn.f64 	%fd340, %fd287, 0d405D000000000000;
$L__BB0_68:
	setp.leu.f64 	%p139, %fd85, 0d3F82231832FCAC8E;
	@%p139 bra 	$L__BB0_70;
	{
	.reg .b32 %temp; 
	mov.b64 	{%temp, %r175}, %fd85;
	}
	setp.lt.s32 	%p140, %r175, 0;
	{ // callseq 12, 0
	.param .b64 param0;
	st.param.f64 	[param0], %fd85;
	.param .b64 param1;
	st.param.f64 	[param1], 0d3FD5555555555555;
	.param .b64 retval0;
	call.uni (retval0), 
	__internal_accurate_pow, 
	(
	param0, 
	param1
	);
	ld.param.f64 	%fd295, [retval0];
	} // callseq 12
	selp.f64 	%fd297, 0dFFF8000000000000, %fd295, %p140;
	add.f64 	%fd298, %fd85, 0d3FD5555555555555;
	{
	.reg .b32 %temp; 
	mov.b64 	{%temp, %r176}, %fd298;
	}
	and.b32  	%r177, %r176, 2146435072;
	setp.eq.s32 	%p141, %r177, 2146435072;
	setp.eq.f64 	%p142, %fd85, 0d7FF0000000000000;
	or.b32  	%r178, %r20, -2147483648;
	selp.b32 	%r179, %r178, %r20, %p2;
	selp.b32 	%r180, %r179, %r20, %p140;
	mov.b32 	%r181, 0;
	mov.b64 	%fd299, {%r181, %r180};
	selp.f64 	%fd300, %fd299, %fd297, %p142;
	selp.f64 	%fd301, %fd300, %fd297, %p141;
	setp.eq.f64 	%p143, %fd85, 0d3FF0000000000000;
	fma.rn.f64 	%fd302, %fd301, 0d405D000000000000, 0dC030000000000000;
	selp.f64 	%fd341, 0d4059000000000000, %fd302, %p143;
	bra.uni 	$L__BB0_71;
$L__BB0_70:
	mul.f64 	%fd341, %fd85, 0d408C3A6666666666;
$L__BB0_71:
	st.global.f64 	[L], %fd341;
	sub.f64 	%fd303, %fd338, %fd339;
	mul.f64 	%fd304, %fd303, 0d407F400000000000;
	st.global.f64 	[A], %fd304;
	sub.f64 	%fd305, %fd339, %fd340;
	mul.f64 	%fd306, %fd305, 0d4069000000000000;
	st.global.f64 	[B], %fd306;
	sub.f64 	%fd307, %fd58, %fd341;
	sub.f64 	%fd308, %fd59, %fd304;
	mul.f64 	%fd309, %fd307, %fd307;
	fma.rn.f64 	%fd310, %fd308, %fd308, %fd309;
	add.f64 	%fd311, %fd60, %fd310;
	sqrt.rn.f64 	%fd312, %fd311;
	setp.ge.f64 	%p144, %fd332, %fd312;
	selp.f64 	%fd332, %fd332, %fd312, %p144;
	selp.b32 	%r189, %r189, %r188, %p144;
	add.s32 	%r188, %r188, 1;
	add.s64 	%rd30, %rd30, 48;
	setp.ne.s32 	%p145, %r188, 8376;
	@%p145 bra 	$L__BB0_42;
	ld.param.u64 	%rd28, [_Z7correctPiPdS0_PcS__param_2];
	ld.param.u64 	%rd27, [_Z7correctPiPdS0_PcS__param_0];
	mul.lo.s32 	%r182, %r189, 6;
	cvta.to.global.u64 	%rd23, %rd28;
	mul.wide.u32 	%rd24, %r182, 8;
	add.s64 	%rd25, %rd23, %rd24;
	ld.global.f64 	%fd313, [%rd25+24];
	cvt.rzi.s32.f64 	%r183, %fd313;
	cvta.to.global.u64 	%rd26, %rd27;
	st.global.u32 	[%rd26], %r183;
	ld.global.f64 	%fd314, [%rd25+32];
	cvt.rzi.s32.f64 	%r184, %fd314;
	st.global.u32 	[%rd26+4], %r184;
	ld.global.f64 	%fd315, [%rd25+40];
	cvt.rzi.s32.f64 	%r185, %fd315;
	st.global.u32 	[%rd26+8], %r185;
	ret;

}
.func  (.param .b64 func_retval0) __internal_accurate_pow(
	.param .b64 __internal_accurate_pow_param_0,
	.param .b64 __internal_accurate_pow_param_1
)
{
	.reg .pred 	%p<8>;
	.reg .b32 	%r<49>;
	.reg .b32 	%f<3>;
	.reg .b64 	%fd<109>;

	ld.param.f64 	%fd10, [__internal_accurate_pow_param_0];
	ld.param.f64 	%fd11, [__internal_accurate_pow_param_1];
	{
	.reg .b32 %temp; 
	mov.b64 	{%temp, %r46}, %fd10;
	}
	{
	.reg .b32 %temp; 
	mov.b64 	{%r45, %temp}, %fd10;
	}
	shr.u32 	%r47, %r46, 20;
	setp.gt.u32 	%p1, %r46, 1048575;
	@%p1 bra 	$L__BB1_2;
	mul.f64 	%fd12, %fd10, 0d4350000000000000;
	{
	.reg .b32 %temp; 
	mov.b64 	{%temp, %r46}, %fd12;
	}
	{
	.reg .b32 %temp; 
	mov.b64 	{%r45, %temp}, %fd12;
	}
	shr.u32 	%r16, %r46, 20;
	add.s32 	%r47, %r16, -54;
$L__BB1_2:
	add.s32 	%r48, %r47, -1023;
	and.b32  	%r17, %r46, -2146435073;
	or.b32  	%r18, %r17, 1072693248;
	mov.b64 	%fd107, {%r45, %r18};
	setp.lt.u32 	%p2, %r18, 1073127583;
	@%p2 bra 	$L__BB1_4;
	{
	.reg .b32 %temp; 
	mov.b64 	{%r19, %temp}, %fd107;
	}
	{
	.reg .b32 %temp; 
	mov.b64 	{%temp, %r20}, %fd107;
	}
	add.s32 	%r21, %r20, -1048576;
	mov.b64 	%fd107, {%r19, %r21};
	add.s32 	%r48, %r47, -1022;
$L__BB1_4:
	add.f64 	%fd13, %fd107, 0dBFF0000000000000;
	add.f64 	%fd14, %fd107, 0d3FF0000000000000;
	rcp.approx.ftz.f64 	%fd15, %fd14;
	neg.f64 	%fd16, %fd14;
	fma.rn.f64 	%fd17, %fd16, %fd15, 0d3FF0000000000000;
	fma.rn.f64 	%fd18, %fd17, %fd17, %fd17;
	fma.rn.f64 	%fd19, %fd18, %fd15, %fd15;
	mul.f64 	%fd20, %fd13, %fd19;
	fma.rn.f64 	%fd21, %fd13, %fd19, %fd20;
	mul.f64 	%fd22, %fd21, %fd21;
	fma.rn.f64 	%fd23, %fd22, 0d3EB0F5FF7D2CAFE2, 0d3ED0F5D241AD3B5A;
	fma.rn.f64 	%fd24, %fd23, %fd22, 0d3EF3B20A75488A3F;
	fma.rn.f64 	%fd25, %fd24, %fd22, 0d3F1745CDE4FAECD5;
	fma.rn.f64 	%fd26, %fd25, %fd22, 0d3F3C71C7258A578B;
	fma.rn.f64 	%fd27, %fd26, %fd22, 0d3F6249249242B910;
	fma.rn.f64 	%fd28, %fd27, %fd22, 0d3F89999999999DFB;
	sub.f64 	%fd29, %fd13, %fd21;
	add.f64 	%fd30, %fd29, %fd29;
	neg.f64 	%fd31, %fd21;
	fma.rn.f64 	%fd32, %fd31, %fd13, %fd30;
	mul.f64 	%fd33, %fd19, %fd32;
	fma.rn.f64 	%fd34, %fd22, %fd28, 0d3FB5555555555555;
	mov.f64 	%fd35, 0d3FB5555555555555;
	sub.f64 	%fd36, %fd35, %fd34;
	fma.rn.f64 	%fd37, %fd22, %fd28, %fd36;
	add.f64 	%fd38, %fd37, 0dBC46A4CB00B9E7B0;
	add.f64 	%fd39, %fd34, %fd38;
	sub.f64 	%fd40, %fd34, %fd39;
	add.f64 	%fd41, %fd38, %fd40;
	mul.rn.f64 	%fd42, %fd21, %fd21;
	neg.f64 	%fd43, %fd42;
	fma.rn.f64 	%fd44, %fd21, %fd21, %fd43;
	{
	.reg .b32 %temp; 
	mov.b64 	{%r22, %temp}, %fd33;
	}
	{
	.reg .b32 %temp; 
	mov.b64 	{%temp, %r23}, %fd33;
	}
	add.s32 	%r24, %r23, 1048576;
	mov.b64 	%fd45, {%r22, %r24};
	fma.rn.f64 	%fd46, %fd21, %fd45, %fd44;
	mul.rn.f64 	%fd47, %fd42, %fd21;
	neg.f64 	%fd48, %fd47;
	fma.rn.f64 	%fd49, %fd42, %fd21, %fd48;
	fma.rn.f64 	%fd50, %fd42, %fd33, %fd49;
	fma.rn.f64 	%fd51, %fd46, %fd21, %fd50;
	mul.rn.f64 	%fd52, %fd39, %fd47;
	neg.f64 	%fd53, %fd52;
	fma.rn.f64 	%fd54, %fd39, %fd47, %fd53;
	fma.rn.f64 	%fd55, %fd39, %fd51, %fd54;
	fma.rn.f64 	%fd56, %fd41, %fd47, %fd55;
	add.f64 	%fd57, %fd52, %fd56;
	sub.f64 	%fd58, %fd52, %fd57;
	add.f64 	%fd59, %fd56, %fd58;
	add.f64 	%fd60, %fd21, %fd57;
	sub.f64 	%fd61, %fd21, %fd60;
	add.f64 	%fd62, %fd57, %fd61;
	add.f64 	%fd63, %fd59, %fd62;
	add.f64 	%fd64, %fd33, %fd63;
	add.f64 	%fd65, %fd60, %fd64;
	sub.f64 	%fd66, %fd60, %fd65;
	add.f64 	%fd67, %fd64, %fd66;
	xor.b32  	%r25, %r48, -2147483648;
	mov.b32 	%r26, 1127219200;
	mov.b64 	%fd68, {%r25, %r26};
	mov.b32 	%r27, -2147483648;
	mov.b64 	%fd69, {%r27, %r26};
	sub.f64 	%fd70, %fd68, %fd69;
	fma.rn.f64 	%fd71, %fd70, 0d3FE62E42FEFA39EF, %fd65;
	fma.rn.f64 	%fd72, %fd70, 0dBFE62E42FEFA39EF, %fd71;
	sub.f64 	%fd73, %fd72, %fd65;
	sub.f64 	%fd74, %fd67, %fd73;
	fma.rn.f64 	%fd75, %fd70, 0d3C7ABC9E3B39803F, %fd74;
	add.f64 	%fd76, %fd71, %fd75;
	sub.f64 	%fd77, %fd71, %fd76;
	add.f64 	%fd78, %fd75, %fd77;
	{
	.reg .b32 %temp; 
	mov.b64 	{%temp, %r28}, %fd11;
	}
	{
	.reg .b32 %temp; 
	mov.b64 	{%r29, %temp}, %fd11;
	}
	shl.b32 	%r30, %r28, 1;
	setp.gt.u32 	%p3, %r30, -33554433;
	and.b32  	%r31, %r28, -15728641;
	selp.b32 	%r32, %r31, %r28, %p3;
	mov.b64 	%fd79, {%r29, %r32};
	mul.rn.f64 	%fd80, %fd76, %fd79;
	neg.f64 	%fd81, %fd80;
	fma.rn.f64 	%fd82, %fd76, %fd79, %fd81;
	fma.rn.f64 	%fd83, %fd78, %fd79, %fd82;
	add.f64 	%fd4, %fd80, %fd83;
	sub.f64 	%fd84, %fd80, %fd4;
	add.f64 	%fd5, %fd83, %fd84;
	fma.rn.f64 	%fd85, %fd4, 0d3FF71547652B82FE, 0d4338000000000000;
	{
	.reg .b32 %temp; 
	mov.b64 	{%r13, %temp}, %fd85;
	}
	mov.f64 	%fd86, 0dC338000000000000;
	add.rn.f64 	%fd87, %fd85, %fd86;
	fma.rn.f64 	%fd88, %fd87, 0dBFE62E42FEFA39EF, %fd4;
	fma.rn.f64 	%fd89, %fd87, 0dBC7ABC9E3B39803F, %fd88;
	fma.rn.f64 	%fd90, %fd89, 0d3E5ADE1569CE2BDF, 0d3E928AF3FCA213EA;
	fma.rn.f64 	%fd91, %fd90, %fd89, 0d3EC71DEE62401315;
	fma.rn.f64 	%fd92, %fd91, %fd89, 0d3EFA01997C89EB71;
	fma.rn.f64 	%fd93, %fd92, %fd89, 0d3F2A01A014761F65;
	fma.rn.f64 	%fd94, %fd93, %fd89, 0d3F56C16C1852B7AF;
	fma.rn.f64 	%fd95, %fd94, %fd89, 0d3F81111111122322;
	fma.rn.f64 	%fd96, %fd95, %fd89, 0d3FA55555555502A1;
	fma.rn.f64 	%fd97, %fd96, %fd89, 0d3FC5555555555511;
	fma.rn.f64 	%fd98, %fd97, %fd89, 0d3FE000000000000B;
	fma.rn.f64 	%fd99, %fd98, %fd89, 0d3FF0000000000000;
	fma.rn.f64 	%fd100, %fd99, %fd89, 0d3FF0000000000000;
	{
	.reg .b32 %temp; 
	mov.b64 	{%r14, %temp}, %fd100;
	}
	{
	.reg .b32 %temp; 
	mov.b64 	{%temp, %r15}, %fd100;
	}
	shl.b32 	%r33, %r13, 20;
	add.s32 	%r34, %r33, %r15;
	mov.b64 	%fd108, {%r14, %r34};
	{
	.reg .b32 %temp; 
	mov.b64 	{%temp, %r35}, %fd4;
	}
	mov.b32 	%f2, %r35;
	abs.f32 	%f1, %f2;
	setp.lt.f32 	%p4, %f1, 0f4086232B;
	@%p4 bra 	$L__BB1_7;
	setp.lt.f64 	%p5, %fd4, 0d0000000000000000;
	add.f64 	%fd101, %fd4, 0d7FF0000000000000;
	selp.f64 	%fd108, 0d0000000000000000, %fd101, %p5;
	setp.geu.f32 	%p6, %f1, 0f40874800;
	@%p6 bra 	$L__BB1_7;
	shr.u32 	%r36, %r13, 31;
	add.s32 	%r37, %r13, %r36;
	shr.s32 	%r38, %r37, 1;
	shl.b32 	%r39, %r38, 20;
	add.s32 	%r40, %r15, %r39;
	mov.b64 	%fd102, {%r14, %r40};
	sub.s32 	%r41, %r13, %r38;
	shl.b32 	%r42, %r41, 20;
	add.s32 	%r43, %r42, 1072693248;
	mov.b32 	%r44, 0;
	mov.b64 	%fd103, {%r44, %r43};
	mul.f64 	%fd108, %fd103, %fd102;
$L__BB1_7:
	abs.f64 	%fd104, %fd108;
	setp.eq.f64 	%p7, %fd104, 0d7FF0000000000000;
	fma.rn.f64 	%fd105, %fd108, %fd5, %fd108;
	selp.f64 	%fd106, %fd108, %fd105, %p7;
	st.param.f64 	[func_retval0], %fd106;
	ret;

}


// ===== COMPILED SASS (sm_100) =====

	.target	sm_100

	.elftype	@"ET_EXEC"


//--------------------- .note.nv.tkinfo           --------------------------
	.section	.note.nv.tkinfo,"",@"SHT_NOTE"
	.sectionflags	@"SHF_NOTE_NV_TKINFO"
	.tkinfo
        /*0018*/ 	.word	0x00000002
        /*0030*/ 	.string	""
        /*0030*/ 	.string	"ptxas"
        /*0030*/ 	.string	"Cuda compilation tools, release 13.0, V13.0.88"
        /*0030*/ 	.string	"Build cuda_13.0.r13.0/compiler.36424714_0"
        /*0030*/ 	.string	"-arch sm_100 -m 64 "



//--------------------- .note.nv.cuinfo           --------------------------
	.section	.note.nv.cuinfo,"",@"SHT_NOTE"
	.sectionflags	@"SHF_NOTE_NV_CUINFO"
        /*0018*/ 	.short	0x0002
        /*001a*/ 	.short	0x0064
        /*001c*/ 	.short	0x0082
	.zero		2


//--------------------- .nv.info                  --------------------------
	.section	.nv.info,"",@"SHT_CUDA_INFO"
	.align	4


	//----- nvinfo : EIATTR_REGCOUNT
	.align		4
        /*0000*/ 	.byte	0x04, 0x2f
        /*0002*/ 	.short	(.L_9 - .L_8)
	.align		4
.L_8:
        /*0004*/ 	.word	index@(_Z7correctPiPdS0_PcS_)
        /*0008*/ 	.word	0x00000032


	//----- nvinfo : EIATTR_FRAME_SIZE
	.align		4
.L_9:
        /*000c*/ 	.byte	0x04, 0x11
        /*000e*/ 	.short	(.L_11 - .L_10)
	.align		4
.L_10:
        /*0010*/ 	.word	index@($_Z7correctPiPdS0_PcS_$__internal_accurate_pow)
        /*0014*/ 	.word	0x00000000


	//----- nvinfo : EIATTR_FRAME_SIZE
	.align		4
.L_11:
        /*0018*/ 	.byte	0x04, 0x11
        /*001a*/ 	.short	(.L_13 - .L_12)
	.align		4
.L_12:
        /*001c*/ 	.word	index@($__internal_1_$__cuda_sm20_dsqrt_rn_f64_mediumpath_v1)
        /*0020*/ 	.word	0x00000000


	//----- nvinfo : EIATTR_FRAME_SIZE
	.align		4
.L_13:
        /*0024*/ 	.byte	0x04, 0x11
        /*0026*/ 	.short	(.L_15 - .L_14)
	.align		4
.L_14:
        /*0028*/ 	.word	index@($__internal_0_$__cuda_sm20_div_rn_f64_full)
        /*002c*/ 	.word	0x00000000


	//----- nvinfo : EIATTR_FRAME_SIZE
	.align		4
.L_15:
        /*0030*/ 	.byte	0x04, 0x11
        /*0032*/ 	.short	(.L_17 - .L_16)
	.align		4
.L_16:
        /*0034*/ 	.word	index@(_Z7correctPiPdS0_PcS_)
        /*0038*/ 	.word	0x00000000


	//----- nvinfo : EIATTR_MIN_STACK_SIZE
	.align		4
.L_17:
        /*003c*/ 	.byte	0x04, 0x12
        /*003e*/ 	.short	(.L_19 - .L_18)
	.align		4
.L_18:
        /*0040*/ 	.word	index@(_Z7correctPiPdS0_PcS_)
        /*0044*/ 	.word	0x00000000
.L_19:


//--------------------- .nv.compat                --------------------------
	.section	.nv.compat,"",@"SHT_CUDA_COMPAT_INFO"
	.align	4
        /*0000*/ 	.byte	0x02, 0x09, 0x00, 0x00, 0x02, 0x02, 0x01, 0x00, 0x02, 0x05, 0x05, 0x00, 0x03, 0x07, 0x01, 0x01
        /*0010*/ 	.byte	0x02, 0x03, 0x00, 0x00, 0x02, 0x06, 0x01, 0x00, 0x04, 0x0b, 0x08, 0x00, 0x01, 0x00, 0x00, 0x00
        /*0020*/ 	.byte	0x00, 0x00, 0x00, 0x00


//--------------------- .nv.info._Z7correctPiPdS0_PcS_ --------------------------
	.section	.nv.info._Z7correctPiPdS0_PcS_,"",@"SHT_CUDA_INFO"
	.sectionflags	@""
	.align	4


	//----- nvinfo : EIATTR_CUDA_API_VERSION
	.align		4
        /*0000*/ 	.byte	0x04, 0x37
        /*0002*/ 	.short	(.L_21 - .L_20)
.L_20:
        /*0004*/ 	.word	0x00000082


	//----- nvinfo : EIATTR_KPARAM_INFO
	.align		4
.L_21:
        /*0008*/ 	.byte	0x04, 0x17
        /*000a*/ 	.short	(.L_23 - .L_22)
.L_22:
        /*000c*/ 	.word	0x00000000
        /*0010*/ 	.short	0x0004
        /*0012*/ 	.short	0x0020
        /*0014*/ 	.byte	0x00, 0xf5, 0x21, 0x00


	//----- nvinfo : EIATTR_KPARAM_INFO
	.align		4
.L_23:
        /*0018*/ 	.byte	0x04, 0x17
        /*001a*/ 	.short	(.L_25 - .L_24)
.L_24:
        /*001c*/ 	.word	0x00000000
        /*0020*/ 	.short	0x0003
        /*0022*/ 	.short	0x0018
        /*0024*/ 	.byte	0x00, 0xf5, 0x21, 0x00


	//----- nvinfo : EIATTR_KPARAM_INFO
	.align		4
.L_25:
        /*0028*/ 	.byte	0x04, 0x17
        /*002a*/ 	.short	(.L_27 - .L_26)
.L_26:
        /*002c*/ 	.word	0x00000000
        /*0030*/ 	.short	0x0002
        /*0032*/ 	.short	0x0010
        /*0034*/ 	.byte	0x00, 0xf5, 0x21, 0x00


	//----- nvinfo : EIATTR_KPARAM_INFO
	.align		4
.L_27:
        /*0038*/ 	.byte	0x04, 0x17
        /*003a*/ 	.short	(.L_29 - .L_28)
.L_28:
        /*003c*/ 	.word	0x00000000
        /*0040*/ 	.short	0x0001
        /*0042*/ 	.short	0x0008
        /*0044*/ 	.byte	0x00, 0xf5, 0x21, 0x00


	//----- nvinfo : EIATTR_KPARAM_INFO
	.align		4
.L_29:
        /*0048*/ 	.byte	0x04, 0x17
        /*004a*/ 	.short	(.L_31 - .L_30)
.L_30:
        /*004c*/ 	.word	0x00000000
        /*0050*/ 	.short	0x0000
        /*0052*/ 	.short	0x0000
        /*0054*/ 	.byte	0x00, 0xf5, 0x21, 0x00


	//----- nvinfo : EIATTR_SPARSE_MMA_MASK
	.align		4
.L_31:
        /*0058*/ 	.byte	0x03, 0x50
        /*005a*/ 	.short	0x0000


	//----- nvinfo : EIATTR_MAXREG_COUNT
	.align		4
        /*005c*/ 	.byte	0x03, 0x1b
        /*005e*/ 	.short	0x00ff


	//----- nvinfo : EIATTR_MERCURY_ISA_VERSION
	.align		4
        /*0060*/ 	.byte	0x03, 0x5f
        /*0062*/ 	.short	0x0101


	//----- nvinfo : EIATTR_VRC_CTA_INIT_COUNT
	.align		4
        /*0064*/ 	.byte	0x02, 0x4a
	.zero		1
	.zero		1


	//----- nvinfo : EIATTR_EXIT_INSTR_OFFSETS
	.align		4
        /*0068*/ 	.byte	0x04, 0x1c
        /*006a*/ 	.short	(.L_33 - .L_32)


	//   ....[0]....
.L_32:
        /*006c*/ 	.word	0x00005740


	//----- nvinfo : EIATTR_CRS_STACK_SIZE
	.align		4
.L_33:
        /*0070*/ 	.byte	0x04, 0x1e
        /*0072*/ 	.short	(.L_35 - .L_34)
.L_34:
        /*0074*/ 	.word	0x00000000


	//----- nvinfo : EIATTR_CBANK_PARAM_SIZE
	.align		4
.L_35:
        /*0078*/ 	.byte	0x03, 0x19
        /*007a*/ 	.short	0x0028


	//----- nvinfo : EIATTR_PARAM_CBANK
	.align		4
        /*007c*/ 	.byte	0x04, 0x0a
        /*007e*/ 	.short	(.L_37 - .L_36)
	.align		4
.L_36:
        /*0080*/ 	.word	index@(.nv.constant0._Z7correctPiPdS0_PcS_)
        /*0084*/ 	.short	0x0380
        /*0086*/ 	.short	0x0028


	//----- nvinfo : EIATTR_SW_WAR
	.align		4
.L_37:
        /*0088*/ 	.byte	0x04, 0x36
        /*008a*/ 	.short	(.L_39 - .L_38)
.L_38:
        /*008c*/ 	.word	0x00000008
.L_39:


//--------------------- .nv.callgraph             --------------------------
	.section	.nv.callgraph,"",@"SHT_CUDA_CALLGRAPH"
	.align	4
	.sectionentsize	8
	.align		4
        /*0000*/ 	.word	0x00000000
	.align		4
        /*0004*/ 	.word	0xffffffff
	.align		4
        /*0008*/ 	.word	0x00000000
	.align		4
        /*000c*/ 	.word	0xfffffffe
	.align		4
        /*0010*/ 	.word	0x00000000
	.align		4
        /*0014*/ 	.word	0xfffffffd
	.align		4
        /*0018*/ 	.word	0x00000000
	.align		4
        /*001c*/ 	.word	0xfffffffc


//--------------------- .nv.constant4             --------------------------
	.section	.nv.constant4,"a",@progbits
	.align	8
	.align		8
.nv.constant4:
        /*0000*/ 	.dword	GPU_PROFILE_SIZE
	.align		8
        /*0008*/ 	.dword	GPU_FRAME_DIMENSIONS
	.align		8
        /*0010*/ 	.dword	X
	.align		8
        /*0018*/ 	.dword	Y
	.align		8
        /*0020*/ 	.dword	Z
	.align		8
        /*0028*/ 	.dword	L
	.align		8
        /*0030*/ 	.dword	A
	.align		8
        /*0038*/ 	.dword	B


//--------------------- .text._Z7correctPiPdS0_PcS_ --------------------------
	.section	.text._Z7correctPiPdS0_PcS_,"ax",@progbits
	.align	128
        .global         _Z7correctPiPdS0_PcS_
        .type           _Z7correctPiPdS0_PcS_,@function
        .size           _Z7correctPiPdS0_PcS_,(.L_x_69 - _Z7correctPiPdS0_PcS_)
        .other          _Z7correctPiPdS0_PcS_,@"STO_CUDA_ENTRY STV_DEFAULT"
_Z7correctPiPdS0_PcS_:
.text._Z7correctPiPdS0_PcS_:
[----:B------:R-:W-:Y:S01]  /*0000*/  LDC R1, c[0x0][0x37c] ;  /* 0x0000df00ff017b82 */ /* 0x000fe20000000800 */
[----:B------:R-:W0:Y:S07]  /*0010*/  S2R R3, SR_TID.X ;  /* 0x0000000000037919 */ /* 0x000e2e0000002100 */
[----:B------:R-:W1:Y:S01]  /*0020*/  LDC.64 R4, c[0x0][0x3a0] ;  /* 0x0000e800ff047b82 */ /* 0x000e620000000a00 */
[----:B------:R-:W0:Y:S01]  /*0030*/  LDCU.64 UR4, c[0x0][0x398] ;  /* 0x00007300ff0477ac */ /* 0x000e220008000a00 */
[----:B------:R-:W2:Y:S01]  /*0040*/  LDCU.64 UR8, c[0x0][0x358] ;  /* 0x00006b00ff0877ac */ /* 0x000ea20008000a00 */
[C---:B0-----:R-:W-:Y:S01]  /*0050*/  IADD3 R6, P0, PT, R3.reuse, UR4, RZ ;  /* 0x0000000403067c10 */ /* 0x041fe2000ff1e0ff */
[----:B-1----:R-:W-:-:S04]  /*0060*/  IMAD.WIDE.U32 R4, R3, 0x4, R4 ;  /* 0x0000000403047825 */ /* 0x002fc800078e0004 */
[----:B------:R-:W-:Y:S02]  /*0070*/  IMAD.X R7, RZ, RZ, UR5, P0 ;  /* 0x00000005ff077e24 */ /* 0x000fe400080e06ff */
[----:B--2---:R0:W2:Y:S04]  /*0080*/  LDG.E.U8 R4, desc[UR8][R4.64] ;  /* 0x0000000804047981 */ /* 0x0040a8000c1e1100 */
[----:B------:R-:W2:Y:S01]  /*0090*/  LDG.E.U8 R3, desc[UR8][R6.64] ;  /* 0x0000000806037981 */ /* 0x000ea2000c1e1100 */
[----:B------:R-:W1:Y:S08]  /*00a0*/  LDC.64 R8, c[0x0][0x380] ;  /* 0x0000e000ff087b82 */ /* 0x000e700000000a00 */
[----:B------:R-:W3:Y:S01]  /*00b0*/  LDC.64 R10, c[0x0][0x388] ;  /* 0x0000e200ff0a7b82 */ /* 0x000ee20000000a00 */
[----:B0-----:R-:W0:Y:S01]  /*00c0*/  MUFU.RCP64H R5, 255 ;  /* 0x406fe00000057908 */ /* 0x001e220000001800 */
[----:B------:R-:W-:-:S02]  /*00d0*/  IMAD.MOV.U32 R12, RZ, RZ, 0x0 ;  /* 0x00000000ff0c7424 */ /* 0x000fc400078e00ff */
[----:B------:R-:W-:Y:S02]  /*00e0*/  IMAD.MOV.U32 R13, RZ, RZ, 0x406fe000 ;  /* 0x406fe000ff0d7424 */ /* 0x000fe400078e00ff */
[----:B--2---:R-:W-:-:S05]  /*00f0*/  IMAD.IADD R3, R4, 0x1, R3 ;  /* 0x0000000104037824 */ /* 0x004fca00078e0203 */
[----:B------:R0:W-:Y:S04]  /*0100*/  STG.E.U8 desc[UR8][R6.64], R3 ;  /* 0x0000000306007986 */ /* 0x0001e8000c101108 */
[----:B-1----:R-:W2:Y:S04]  /*0110*/  LDG.E R16, desc[UR8][R8.64] ;  /* 0x0000000808107981 */ /* 0x002ea8000c1e1900 */
[----:B---3--:R-:W5:Y:S04]  /*0120*/  LDG.E.64 R28, desc[UR8][R10.64] ;  /* 0x000000080a1c7981 */ /* 0x008f68000c1e1b00 */
[----:B------:R-:W5:Y:S04]  /*0130*/  LDG.E.64 R26, desc[UR8][R10.64+0x8] ;  /* 0x000008080a1a7981 */ /* 0x000f68000c1e1b00 */
[----:B------:R-:W5:Y:S01]  /*0140*/  LDG.E.64 R24, desc[UR8][R10.64+0x10] ;  /* 0x000010080a187981 */ /* 0x000f62000c1e1b00 */
[----:B------:R-:W-:-:S03]  /*0150*/  IMAD.MOV.U32 R4, RZ, RZ, 0x1 ;  /* 0x00000001ff047424 */ /* 0x000fc600078e00ff */
[----:B------:R-:W5:Y:S03]  /*0160*/  LDG.E R0, desc[UR8][R8.64+0x4] ;  /* 0x0000040808007981 */ /* 0x000f66000c1e1900 */
[----:B0-----:R-:W-:Y:S01]  /*0170*/  DFMA R6, R4, -R12, 1 ;  /* 0x3ff000000406742b */ /* 0x001fe2000000080c */
[----:B------:R2:W5:Y:S07]  /*0180*/  LDG.E R2, desc[UR8][R8.64+0x8] ;  /* 0x0000080808027981 */ /* 0x00056e000c1e1900 */
[----:B------:R-:W-:-:S08]  /*0190*/  DFMA R6, R6, R6, R6 ;  /* 0x000000060606722b */ /* 0x000fd00000000006 */
[----:B------:R-:W-:-:S08]  /*01a0*/  DFMA R6, R4, R6, R4 ;  /* 0x000000060406722b */ /* 0x000fd00000000004 */
[----:B------:R-:W-:-:S08]  /*01b0*/  DFMA R4, R6, -R12, 1 ;  /* 0x3ff000000604742b */ /* 0x000fd0000000080c */
[----:B------:R-:W-:Y:S01]  /*01c0*/  DFMA R4, R6, R4, R6 ;  /* 0x000000040604722b */ /* 0x000fe20000000006 */
[----:B--2---:R-:W0:Y:S07]  /*01d0*/  I2F.F64 R8, R16 ;  /* 0x0000001000087312 */ /* 0x004e2e0000201c00 */
[----:B0-----:R-:W-:-:S08]  /*01e0*/  DMUL R14, R8, R4 ;  /* 0x00000004080e7228 */ /* 0x001fd00000000000 */
[----:B------:R-:W-:-:S08]  /*01f0*/  DFMA R6, R14, -255, R8 ;  /* 0xc06fe0000e06782b */ /* 0x000fd00000000008 */
[----:B------:R-:W-:Y:S01]  /*0200*/  DFMA R14, R4, R6, R14 ;  /* 0x00000006040e722b */ /* 0x000fe2000000000e */
[----:B------:R-:W-:-:S09]  /*0210*/  FSETP.GEU.AND P1, PT, |R9|, 6.5827683646048100446e-37, PT ;  /* 0x036000000900780b */ /* 0x000fd20003f2e200 */
[----:B------:R-:W-:-:S05]  /*0220*/  FFMA R3, RZ, 3.748046875, R15 ;  /* 0x406fe000ff037823 */ /* 0x000fca000000000f */
[----:B------:R-:W-:-:S13]  /*0230*/  FSETP.GT.AND P0, PT, |R3|, 1.469367938527859385e-39, PT ;  /* 0x001000000300780b */ /* 0x000fda0003f04200 */
[----:B------:R-:W-:Y:S05]  /*0240*/  @P0 BRA P1, `(.L_x_0) ;  /* 0x00000000001c0947 */ /* 0x000fea0000800000 */
[----:B------:R-:W-:Y:S01]  /*0250*/  MOV R10, R8 ;  /* 0x00000008000a7202 */ /* 0x000fe20000000f00 */
[----:B------:R-:W-:Y:S01]  /*0260*/  IMAD.MOV.U32 R8, RZ, RZ, RZ ;  /* 0x000000ffff087224 */ /* 0x000fe200078e00ff */
[----:B------:R-:W-:Y:S01]  /*0270*/  MOV R6, 0x2a0 ;  /* 0x000002a000067802 */ /* 0x000fe20000000f00 */
[----:B------:R-:W-:-:S07]  /*0280*/  IMAD.MOV.U32 R7, RZ, RZ, 0x406fe000 ;  /* 0x406fe000ff077424 */ /* 0x000fce00078e00ff */
[----:B-----5:R-:W-:Y:S05]  /*0290*/  CALL.REL.NOINC `($__internal_0_$__cuda_sm20_div_rn_f64_full) ;  /* 0x00000054002c7944 */ /* 0x020fea0003c00000 */
[----:B------:R-:W-:Y:S02]  /*02a0*/  IMAD.MOV.U32 R14, RZ, RZ, R8 ;  /* 0x000000ffff0e7224 */ /* 0x000fe400078e0008 */
[----:B------:R-:W-:-:S07]  /*02b0*/  IMAD.MOV.U32 R15, RZ, RZ, R7 ;  /* 0x000000ffff0f7224 */ /* 0x000fce00078e0007 */
.L_x_0:
[----:B------:R-:W0:Y:S01]  /*02c0*/  MUFU.RCP64H R5, 255 ;  /* 0x406fe00000057908 */ /* 0x000e220000001800 */
[----:B------:R-:W-:Y:S01]  /*02d0*/  IMAD.MOV.U32 R6, RZ, RZ, 0x0 ;  /* 0x00000000ff067424 */ /* 0x000fe200078e00ff */
[----:B------:R-:W-:Y:S01]  /*02e0*/  MOV R7, 0x406fe000 ;  /* 0x406fe00000077802 */ /* 0x000fe20000000f00 */
[----:B------:R-:W-:-:S06]  /*02f0*/  IMAD.MOV.U32 R4, RZ, RZ, 0x1 ;  /* 0x00000001ff047424 */ /* 0x000fcc00078e00ff */
[----:B0-----:R-:W-:-:S08]  /*0300*/  DFMA R8, R4, -R6, 1 ;  /* 0x3ff000000408742b */ /* 0x001fd00000000806 */
[----:B------:R-:W-:-:S08]  /*0310*/  DFMA R8, R8, R8, R8 ;  /* 0x000000080808722b */ /* 0x000fd00000000008 */
[----:B------:R-:W-:Y:S02]  /*0320*/  DFMA R4, R4, R8, R4 ;  /* 0x000000080404722b */ /* 0x000fe40000000004 */
[----:B-----5:R-:W0:Y:S06]  /*0330*/  I2F.F64 R8, R0 ;  /* 0x0000000000087312 */ /* 0x020e2c0000201c00 */
[----:B------:R-:W-:-:S08]  /*0340*/  DFMA R6, R4, -R6, 1 ;  /* 0x3ff000000406742b */ /* 0x000fd00000000806 */
[----:B------:R-:W-:Y:S01]  /*0350*/  DFMA R10, R4, R6, R4 ;  /* 0x00000006040a722b */ /* 0x000fe20000000004 */
[----:B0-----:R-:W-:-:S07]  /*0360*/  FSETP.GEU.AND P1, PT, |R9|, 6.5827683646048100446e-37, PT ;  /* 0x036000000900780b */ /* 0x001fce0003f2e200 */
[----:B------:R-:W-:-:S08]  /*0370*/  DMUL R4, R10, R8 ;  /* 0x000000080a047228 */ /* 0x000fd00000000000 */
[----:B------:R-:W-:-:S08]  /*0380*/  DFMA R6, R4, -255, R8 ;  /* 0xc06fe0000406782b */ /* 0x000fd00000000008 */
[----:B------:R-:W-:-:S10]  /*0390*/  DFMA R4, R10, R6, R4 ;  /* 0x000000060a04722b */ /* 0x000fd40000000004 */
[----:B------:R-:W-:-:S05]  /*03a0*/  FFMA R3, RZ, 3.748046875, R5 ;  /* 0x406fe000ff037823 */ /* 0x000fca0000000005 */
[----:B------:R-:W-:-:S13]  /*03b0*/  FSETP.GT.AND P0, PT, |R3|, 1.469367938527859385e-39, PT ;  /* 0x001000000300780b */ /* 0x000fda0003f04200 */
[----:B------:R-:W-:Y:S05]  /*03c0*/  @P0 BRA P1, `(.L_x_1) ;  /* 0x00000000001c0947 */ /* 0x000fea0000800000 */
[----:B------:R-:W-:Y:S01]  /*03d0*/  IMAD.MOV.U32 R10, RZ, RZ, R8 ;  /* 0x000000ffff0a7224 */ /* 0x000fe200078e0008 */
[----:B------:R-:W-:Y:S01]  /*03e0*/  MOV R6, 0x420 ;  /* 0x0000042000067802 */ /* 0x000fe20000000f00 */
[----:B------:R-:W-:Y:S02]  /*03f0*/  IMAD.MOV.U32 R8, RZ, RZ, RZ ;  /* 0x000000ffff087224 */ /* 0x000fe400078e00ff */
[----:B------:R-:W-:-:S07]  /*0400*/  IMAD.MOV.U32 R7, RZ, RZ, 0x406fe000 ;  /* 0x406fe000ff077424 */ /* 0x000fce00078e00ff */
[----:B------:R-:W-:Y:S05]  /*0410*/  CALL.REL.NOINC `($__internal_0_$__cuda_sm20_div_rn_f64_full) ;  /* 0x0000005000cc7944 */ /* 0x000fea0003c00000 */
[----:B------:R-:W-:Y:S01]  /*0420*/  IMAD.MOV.U32 R4, RZ, RZ, R8 ;  /* 0x000000ffff047224 */ /* 0x000fe200078e0008 */
[----:B------:R-:W-:-:S07]  /*0430*/  MOV R5, R7 ;  /* 0x0000000700057202 */ /* 0x000fce0000000f00 */
.L_x_1:
[----:B------:R-:W0:Y:S01]  /*0440*/  MUFU.RCP64H R7, 255 ;  /* 0x406fe00000077908 */ /* 0x000e220000001800 */
[----:B------:R-:W-:Y:S02]  /*0450*/  IMAD.MOV.U32 R8, RZ, RZ, 0x0 ;  /* 0x00000000ff087424 */ /* 0x000fe400078e00ff */
[----:B------:R-:W-:Y:S02]  /*0460*/  IMAD.MOV.U32 R9, RZ, RZ, 0x406fe000 ;  /* 0x406fe000ff097424 */ /* 0x000fe400078e00ff */
[----:B------:R-:W-:-:S03]  /*0470*/  IMAD.MOV.U32 R6, RZ, RZ, 0x1 ;  /* 0x00000001ff067424 */ /* 0x000fc600078e00ff */
[----:B------:R-:W1:Y:S03]  /*0480*/  I2F.F64 R2, R2 ;  /* 0x0000000200027312 */ /* 0x000e660000201c00 */
[----:B0-----:R-:W-:Y:S01]  /*0490*/  DFMA R10, R6, -R8, 1 ;  /* 0x3ff00000060a742b */ /* 0x001fe20000000808 */
[----:B-1----:R-:W-:-:S07]  /*04a0*/  FSETP.GEU.AND P1, PT, |R3|, 6.5827683646048100446e-37, PT ;  /* 0x036000000300780b */ /* 0x002fce0003f2e200 */
[----:B------:R-:W-:-:S08]  /*04b0*/  DFMA R10, R10, R10, R10 ;  /* 0x0000000a0a0a722b */ /* 0x000fd0000000000a */
[----:B------:R-:W-:-:S08]  /*04c0*/  DFMA R10, R6, R10, R6 ;  /* 0x0000000a060a722b */ /* 0x000fd00000000006 */
[----:B------:R-:W-:-:S08]  /*04d0*/  DFMA R8, R10, -R8, 1 ;  /* 0x3ff000000a08742b */ /* 0x000fd00000000808 */
[----:B------:R-:W-:-:S08]  /*04e0*/  DFMA R8, R10, R8, R10 ;  /* 0x000000080a08722b */ /* 0x000fd0000000000a */
[----:B------:R-:W-:-:S08]  /*04f0*/  DMUL R16, R8, R2 ;  /* 0x0000000208107228 */ /* 0x000fd00000000000 */
[----:B------:R-:W-:-:S08]  /*0500*/  DFMA R6, R16, -255, R2 ;  /* 0xc06fe0001006782b */ /* 0x000fd00000000002 */
[----:B------:R-:W-:-:S10]  /*0510*/  DFMA R16, R8, R6, R16 ;  /* 0x000000060810722b */ /* 0x000fd40000000010 */
[----:B------:R-:W-:-:S05]  /*0520*/  FFMA R0, RZ, 3.748046875, R17 ;  /* 0x406fe000ff007823 */ /* 0x000fca0000000011 */
[----:B------:R-:W-:-:S13]  /*0530*/  FSETP.GT.AND P0, PT, |R0|, 1.469367938527859385e-39, PT ;  /* 0x001000000000780b */ /* 0x000fda0003f04200 */
[----:B------:R-:W-:Y:S05]  /*0540*/  @P0 BRA P1, `(.L_x_2) ;  /* 0x0000000000200947 */ /* 0x000fea0000800000 */
[----:B------:R-:W-:Y:S01]  /*0550*/  IMAD.MOV.U32 R10, RZ, RZ, R2 ;  /* 0x000000ffff0a7224 */ /* 0x000fe200078e0002 */
[----:B------:R-:W-:Y:S01]  /*0560*/  MOV R8, RZ ;  /* 0x000000ff00087202 */ /* 0x000fe20000000f00 */
[----:B------:R-:W-:Y:S01]  /*0570*/  IMAD.MOV.U32 R9, RZ, RZ, R3 ;  /* 0x000000ffff097224 */ /* 0x000fe200078e0003 */
[----:B------:R-:W-:Y:S01]  /*0580*/  MOV R6, 0x5b0 ;  /* 0x000005b000067802 */ /* 0x000fe20000000f00 */
[----:B------:R-:W-:-:S07]  /*0590*/  IMAD.MOV.U32 R7, RZ, RZ, 0x406fe000 ;  /* 0x406fe000ff077424 */ /* 0x000fce00078e00ff */
[----:B------:R-:W-:Y:S05]  /*05a0*/  CALL.REL.NOINC `($__internal_0_$__cuda_sm20_div_rn_f64_full) ;  /* 0x0000005000687944 */ /* 0x000fea0003c00000 */
[----:B------:R-:W-:Y:S02]  /*05b0*/  IMAD.MOV.U32 R16, RZ, RZ, R8 ;  /* 0x000000ffff107224 */ /* 0x000fe400078e0008 */
[----:B------:R-:W-:-:S07]  /*05c0*/  IMAD.MOV.U32 R17, RZ, RZ, R7 ;  /* 0x000000ffff117224 */ /* 0x000fce00078e0007 */
.L_x_2:
[----:B------:R-:W-:Y:S01]  /*05d0*/  UMOV UR4, 0xc63f1412 ;  /* 0xc63f141200047882 */ /* 0x000fe20000000000 */
[----:B------:R-:W-:Y:S02]  /*05e0*/  UMOV UR5, 0x3fa4b5dc ;  /* 0x3fa4b5dc00057882 */ /* 0x000fe40000000000 */
[----:B------:R-:W-:-:S14]  /*05f0*/  DSETP.GT.AND P0, PT, R14, UR4, PT ;  /* 0x000000040e007e2a */ /* 0x000fdc000bf04000 */
[----:B------:R-:W-:Y:S05]  /*0600*/  @!P0 BRA `(.L_x_3) ;  /* 0x0000000000cc8947 */ /* 0x000fea0003800000 */
[----:B------:R-:W0:Y:S01]  /*0610*/  MUFU.RCP64H R7, 1.0549993515014648438 ;  /* 0x3ff0e14700077908 */ /* 0x000e220000001800 */
[----:B------:R-:W-:Y:S01]  /*0620*/  IMAD.MOV.U32 R10, RZ, RZ, -0x51eb851f ;  /* 0xae147ae1ff0a7424 */ /* 0x000fe200078e00ff */
[----:B------:R-:W-:Y:S01]  /*0630*/  MOV R11, 0x3ff0e147 ;  /* 0x3ff0e147000b7802 */ /* 0x000fe20000000f00 */
[----:B------:R-:W-:Y:S01]  /*0640*/  IMAD.MOV.U32 R6, RZ, RZ, 0x1 ;  /* 0x00000001ff067424 */ /* 0x000fe200078e00ff */
[----:B------:R-:W-:Y:S01]  /*0650*/  UMOV UR4, 0xc28f5c29 ;  /* 0xc28f5c2900047882 */ /* 0x000fe20000000000 */
[----:B------:R-:W-:Y:S02]  /*0660*/  UMOV UR5, 0x3fac28f5 ;  /* 0x3fac28f500057882 */ /* 0x000fe40000000000 */
[----:B------:R-:W-:Y:S02]  /*0670*/  DADD R12, R14, UR4 ;  /* 0x000000040e0c7e29 */ /* 0x000fe40008000000 */
[----:B0-----:R-:W-:-:S08]  /*0680*/  DFMA R8, R6, -R10, 1 ;  /* 0x3ff000000608742b */ /* 0x001fd0000000080a */
[----:B------:R-:W-:Y:S01]  /*0690*/  FSETP.GEU.AND P1, PT, |R13|, 6.5827683646048100446e-37, PT ;  /* 0x036000000d00780b */ /* 0x000fe20003f2e200 */
[----:B------:R-:W-:-:S08]  /*06a0*/  DFMA R8, R8, R8, R8 ;  /* 0x000000080808722b */ /* 0x000fd00000000008 */
[----:B------:R-:W-:-:S08]  /*06b0*/  DFMA R8, R6, R8, R6 ;  /* 0x000000080608722b */ /* 0x000fd00000000006 */
[----:B------:R-:W-:-:S08]  /*06c0*/  DFMA R6, R8, -R10, 1 ;  /* 0x3ff000000806742b */ /* 0x000fd0000000080a */
[----:B------:R-:W-:-:S08]  /*06d0*/  DFMA R6, R8, R6, R8 ;  /* 0x000000060806722b */ /* 0x000fd00000000008 */
[----:B------:R-:W-:-:S08]  /*06e0*/  DMUL R14, R12, R6 ;  /* 0x000000060c0e7228 */ /* 0x000fd00000000000 */
[----:B------:R-:W-:-:S08]  /*06f0*/  DFMA R8, R14, -R10, R12 ;  /* 0x8000000a0e08722b */ /* 0x000fd0000000000c */
[----:B------:R-:W-:-:S10]  /*0700*/  DFMA R14, R6, R8, R14 ;  /* 0x00000008060e722b */ /* 0x000fd4000000000e */
[----:B------:R-:W-:-:S05]  /*0710*/  FFMA R0, RZ, 1.8818749189376831055, R15 ;  /* 0x3ff0e147ff007823 */ /* 0x000fca000000000f */
[----:B------:R-:W-:-:S13]  /*0720*/  FSETP.GT.AND P0, PT, |R0|, 1.469367938527859385e-39, PT ;  /* 0x001000000000780b */ /* 0x000fda0003f04200 */
[----:B------:R-:W-:Y:S05]  /*0730*/  @P0 BRA P1, `(.L_x_4) ;  /* 0x0000000000200947 */ /* 0x000fea0000800000 */
[----:B------:R-:W-:Y:S01]  /*0740*/  IMAD.MOV.U32 R10, RZ, RZ, R12 ;  /* 0x000000ffff0a7224 */ /* 0x000fe200078e000c */
[----:B------:R-:W-:Y:S01]  /*0750*/  MOV R7, 0x3ff0e147 ;  /* 0x3ff0e14700077802 */ /* 0x000fe20000000f00 */
[----:B------:R-:W-:Y:S01]  /*0760*/  IMAD.MOV.U32 R9, RZ, RZ, R13 ;  /* 0x000000ffff097224 */ /* 0x000fe200078e000d */
[----:B------:R-:W-:Y:S01]  /*0770*/  MOV R6, 0x7a0 ;  /* 0x000007a000067802 */ /* 0x000fe20000000f00 */
[----:B------:R-:W-:-:S07]  /*0780*/  IMAD.MOV.U32 R8, RZ, RZ, -0x51eb851f ;  /* 0xae147ae1ff087424 */ /* 0x000fce00078e00ff */
[----:B------:R-:W-:Y:S05]  /*0790*/  CALL.REL.NOINC `($__internal_0_$__cuda_sm20_div_rn_f64_full) ;  /* 0x0000004c00ec7944 */ /* 0x000fea0003c00000 */
[----:B------:R-:W-:Y:S02]  /*07a0*/  IMAD.MOV.U32 R14, RZ, RZ, R8 ;  /* 0x000000ffff0e7224 */ /* 0x000fe400078e0008 */
[----:B------:R-:W-:-:S07]  /*07b0*/  IMAD.MOV.U32 R15, RZ, RZ, R7 ;  /* 0x000000ffff0f7224 */ /* 0x000fce00078e0007 */
.L_x_4:
[----:B------:R-:W-:-:S14]  /*07c0*/  DSETP.NEU.AND P0, PT, R14, RZ, PT ;  /* 0x000000ff0e00722a */ /* 0x000fdc0003f0d000 */
[----:B------:R-:W-:Y:S01]  /*07d0*/  @!P0 CS2R R8, SRZ ;  /* 0x0000000000088805 */ /* 0x000fe2000001ff00 */
[----:B------:R-:W-:Y:S06]  /*07e0*/  @!P0 BRA `(.L_x_5) ;  /* 0x0000000000248947 */ /* 0x000fec0003800000 */
[----:B------:R-:W-:Y:S01]  /*07f0*/  ISETP.GE.AND P2, PT, R15, RZ, PT ;  /* 0x000000ff0f00720c */ /* 0x000fe20003f46270 */
[----:B------:R-:W-:Y:S01]  /*0800*/  IMAD.MOV.U32 R8, RZ, RZ, R14 ;  /* 0x000000ffff087224 */ /* 0x000fe200078e000e */
[----:B------:R-:W-:Y:S01]  /*0810*/  MOV R6, 0x860 ;  /* 0x0000086000067802 */ /* 0x000fe20000000f00 */
[----:B------:R-:W-:Y:S01]  /*0820*/  IMAD.MOV.U32 R7, RZ, RZ, R15 ;  /* 0x000000ffff077224 */ /* 0x000fe200078e000f */
[----:B------:R-:W-:Y:S01]  /*0830*/  UMOV UR6, 0x9999999a ;  /* 0x9999999a00067882 */ /* 0x000fe20000000000 */
[----:B------:R-:W-:-:S08]  /*0840*/  UMOV UR7, 0x40019999 ;  /* 0x4001999900077882 */ /* 0x000fd00000000000 */
[----:B------:R-:W-:Y:S05]  /*0850*/  CALL.REL.NOINC `($_Z7correctPiPdS0_PcS_$__internal_accurate_pow) ;  /* 0x0000005400ec7944 */ /* 0x000fea0003c00000 */
[----:B------:R-:W-:Y:S02]  /*0860*/  FSEL R8, R8, RZ, P2 ;  /* 0x000000ff08087208 */ /* 0x000fe40001000000 */
[----:B------:R-:W-:-:S07]  /*0870*/  FSEL R9, R7, -QNAN , P2 ;  /* 0xfff8000007097808 */ /* 0x000fce0001000000 */
.L_x_5:
[----:B------:R-:W-:Y:S01]  /*0880*/  UMOV UR4, 0x9999999a ;  /* 0x9999999a00047882 */ /* 0x000fe20000000000 */
[----:B------:R-:W-:Y:S01]  /*0890*/  UMOV UR5, 0x40019999 ;  /* 0x4001999900057882 */ /* 0x000fe20000000000 */
[C---:B------:R-:W-:Y:S02]  /*08a0*/  DSETP.NEU.AND P1, PT, R14.reuse, 1, PT ;  /* 0x3ff000000e00742a */ /* 0x040fe40003f2d000 */
[----:B------:R-:W-:-:S10]  /*08b0*/  DADD R6, R14, UR4 ;  /* 0x000000040e067e29 */ /* 0x000fd40008000000 */
[----:B------:R-:W-:-:S04]  /*08c0*/  LOP3.LUT R6, R7, 0x7ff00000, RZ, 0xc0, !PT ;  /* 0x7ff0000007067812 */ /* 0x000fc800078ec0ff */
[----:B------:R-:W-:-:S13]  /*08d0*/  ISETP.NE.AND P0, PT, R6, 0x7ff00000, PT ;  /* 0x7ff000000600780c */ /* 0x000fda0003f05270 */
[----:B------:R-:W-:-:S14]  /*08e0*/  DSETP.NEU.OR P0, PT, R14, +INF , P0 ;  /* 0x7ff000000e00742a */ /* 0x000fdc000070d400 */
[----:B------:R-:W-:Y:S01]  /*08f0*/  @!P0 IMAD.MOV.U32 R9, RZ, RZ, 0x7ff00000 ;  /* 0x7ff00000ff098424 */ /* 0x000fe200078e00ff */
[----:B------:R-:W-:-:S04]  /*0900*/  @!P0 MOV R8, 0x0 ;  /* 0x0000000000088802 */ /* 0x000fc80000000f00 */
[----:B------:R-:W-:Y:S02]  /*0910*/  FSEL R14, R8, RZ, P1 ;  /* 0x000000ff080e7208 */ /* 0x000fe40000800000 */
[----:B------:R-:W-:Y:S01]  /*0920*/  FSEL R15, R9, 1.875, P1 ;  /* 0x3ff00000090f7808 */ /* 0x000fe20000800000 */
[----:B------:R-:W-:Y:S06]  /*0930*/  BRA `(.L_x_6) ;  /* 0x0000000000647947 */ /* 0x000fec0003800000 */
.L_x_3:
[----:B------:R-:W0:Y:S01]  /*0940*/  MUFU.RCP64H R7, 12.9199981689453125 ;  /* 0x4029d70a00077908 */ /* 0x000e220000001800 */
[----:B------:R-:W-:Y:S01]  /*0950*/  IMAD.MOV.U32 R10, RZ, RZ, 0x3d70a3d7 ;  /* 0x3d70a3d7ff0a7424 */ /* 0x000fe200078e00ff */
[----:B------:R-:W-:Y:S01]  /*0960*/  FSETP.GEU.AND P1, PT, |R15|, 6.5827683646048100446e-37, PT ;  /* 0x036000000f00780b */ /* 0x000fe20003f2e200 */
[----:B------:R-:W-:Y:S02]  /*0970*/  IMAD.MOV.U32 R11, RZ, RZ, 0x4029d70a ;  /* 0x4029d70aff0b7424 */ /* 0x000fe400078e00ff */
[----:B------:R-:W-:-:S06]  /*0980*/  IMAD.MOV.U32 R6, RZ, RZ, 0x1 ;  /* 0x00000001ff067424 */ /* 0x000fcc00078e00ff */
[----:B0-----:R-:W-:-:S08]  /*0990*/  DFMA R8, R6, -R10, 1 ;  /* 0x3ff000000608742b */ /* 0x001fd0000000080a */
[----:B------:R-:W-:-:S08]  /*09a0*/  DFMA R8, R8, R8, R8 ;  /* 0x000000080808722b */ /* 0x000fd00000000008 */
[----:B------:R-:W-:-:S08]  /*09b0*/  DFMA R8, R6, R8, R6 ;  /* 0x000000080608722b */ /* 0x000fd00000000006 */
[----:B------:R-:W-:-:S08]  /*09c0*/  DFMA R6, R8, -R10, 1 ;  /* 0x3ff000000806742b */ /* 0x000fd0000000080a */
[----:B------:R-:W-:-:S08]  /*09d0*/  DFMA R6, R8, R6, R8 ;  /* 0x000000060806722b */ /* 0x000fd00000000008 */
[----:B------:R-:W-:-:S08]  /*09e0*/  DMUL R8, R6, R14 ;  /* 0x0000000e06087228 */ /* 0x000fd00000000000 */
[----:B------:R-:W-:-:S08]  /*09f0*/  DFMA R10, R8, -R10, R14 ;  /* 0x8000000a080a722b */ /* 0x000fd0000000000e */
[----:B------:R-:W-:-:S10]  /*0a00*/  DFMA R6, R6, R10, R8 ;  /* 0x0000000a0606722b */ /* 0x000fd40000000008 */
[----:B------:R-:W-:-:S05]  /*0a10*/  FFMA R0, RZ, 2.6537499427795410156, R7 ;  /* 0x4029d70aff007823 */ /* 0x000fca0000000007 */
[----:B------:R-:W-:-:S13]  /*0a20*/  FSETP.GT.AND P0, PT, |R0|, 1.469367938527859385e-39, PT ;  /* 0x001000000000780b */ /* 0x000fda0003f04200 */
[----:B------:R-:W-:Y:S05]  /*0a30*/  @P0 BRA P1, `(.L_x_7) ;  /* 0x00000000001c0947 */ /* 0x000fea0000800000 */
[----:B------:R-:W-:Y:S01]  /*0a40*/  MOV R10, R14 ;  /* 0x0000000e000a7202 */ /* 0x000fe20000000f00 */
[----:B------:R-:W-:Y:S01]  /*0a50*/  IMAD.MOV.U32 R9, RZ, RZ, R15 ;  /* 0x000000ffff097224 */ /* 0x000fe200078e000f */
[----:B------:R-:W-:Y:S01]  /*0a60*/  MOV R6, 0xaa0 ;  /* 0x00000aa000067802 */ /* 0x000fe20000000f00 */
[----:B------:R-:W-:Y:S02]  /*0a70*/  IMAD.MOV.U32 R8, RZ, RZ, 0x3d70a3d7 ;  /* 0x3d70a3d7ff087424 */ /* 0x000fe400078e00ff */
[----:B------:R-:W-:-:S07]  /*0a80*/  IMAD.MOV.U32 R7, RZ, RZ, 0x4029d70a ;  /* 0x4029d70aff077424 */ /* 0x000fce00078e00ff */
[----:B------:R-:W-:Y:S05]  /*0a90*/  CALL.REL.NOINC `($__internal_0_$__cuda_sm20_div_rn_f64_full) ;  /* 0x0000004c002c7944 */ /* 0x000fea0003c00000 */
[----:B------:R-:W-:-:S07]  /*0aa0*/  IMAD.MOV.U32 R6, RZ, RZ, R8 ;  /* 0x000000ffff067224 */ /* 0x000fce00078e0008 */
.L_x_7:
[----:B------:R-:W-:Y:S01]  /*0ab0*/  MOV R14, R6 ;  /* 0x00000006000e7202 */ /* 0x000fe20000000f00 */
[----:B------:R-:W-:-:S07]  /*0ac0*/  IMAD.MOV.U32 R15, RZ, RZ, R7 ;  /* 0x000000ffff0f7224 */ /* 0x000fce00078e0007 */
.L_x_6:
[----:B------:R-:W-:Y:S01]  /*0ad0*/  UMOV UR4, 0xc63f1412 ;  /* 0xc63f141200047882 */ /* 0x000fe20000000000 */
[----:B------:R-:W-:Y:S02]  /*0ae0*/  UMOV UR5, 0x3fa4b5dc ;  /* 0x3fa4b5dc00057882 */ /* 0x000fe40000000000 */
[----:B------:R-:W-:-:S14]  /*0af0*/  DSETP.GT.AND P0, PT, R4, UR4, PT ;  /* 0x0000000404007e2a */ /* 0x000fdc000bf04000 */
[----:B------:R-:W-:Y:S05]  /*0b00*/  @!P0 BRA `(.L_x_8) ;  /* 0x0000000000c88947 */ /* 0x000fea0003800000 */
[----:B------:R-:W0:Y:S01]  /*0b10*/  MUFU.RCP64H R7, 1.0549993515014648438 ;  /* 0x3ff0e14700077908 */ /* 0x000e220000001800 */
[----:B------:R-:W-:Y:S01]  /*0b20*/  IMAD.MOV.U32 R10, RZ, RZ, -0x51eb851f ;  /* 0xae147ae1ff0a7424 */ /* 0x000fe200078e00ff */
[----:B------:R-:W-:Y:S01]  /*0b30*/  UMOV UR4, 0xc28f5c29 ;  /* 0xc28f5c2900047882 */ /* 0x000fe20000000000 */
[----:B------:R-:W-:Y:S01]  /*0b40*/  IMAD.MOV.U32 R11, RZ, RZ, 0x3ff0e147 ;  /* 0x3ff0e147ff0b7424 */ /* 0x000fe200078e00ff */
[----:B------:R-:W-:Y:S01]  /*0b50*/  UMOV UR5, 0x3fac28f5 ;  /* 0x3fac28f500057882 */ /* 0x000fe20000000000 */
[----:B------:R-:W-:-:S06]  /*0b60*/  IMAD.MOV.U32 R6, RZ, RZ, 0x1 ;  /* 0x00000001ff067424 */ /* 0x000fcc00078e00ff */
[----:B0-----:R-:W-:-:S08]  /*0b70*/  DFMA R8, R6, -R10, 1 ;  /* 0x3ff000000608742b */ /* 0x001fd0000000080a */
[----:B------:R-:W-:-:S08]  /*0b80*/  DFMA R8, R8, R8, R8 ;  /* 0x000000080808722b */ /* 0x000fd00000000008 */
[----:B------:R-:W-:Y:S02]  /*0b90*/  DFMA R6, R6, R8, R6 ;  /* 0x000000080606722b */ /* 0x000fe40000000006 */
[----:B------:R-:W-:-:S06]  /*0ba0*/  DADD R8, R4, UR4 ;  /* 0x0000000404087e29 */ /* 0x000fcc0008000000 */
[----:B------:R-:W-:-:S04]  /*0bb0*/  DFMA R12, R6, -R10, 1 ;  /* 0x3ff00000060c742b */ /* 0x000fc8000000080a */
[----:B------:R-:W-:-:S04]  /*0bc0*/  FSETP.GEU.AND P1, PT, |R9|, 6.5827683646048100446e-37, PT ;  /* 0x036000000900780b */ /* 0x000fc80003f2e200 */
[----:B------:R-:W-:-:S08]  /*0bd0*/  DFMA R12, R6, R12, R6 ;  /* 0x0000000c060c722b */ /* 0x000fd00000000006 */
[----:B------:R-:W-:-:S08]  /*0be0*/  DMUL R4, R12, R8 ;  /* 0x000000080c047228 */ /* 0x000fd00000000000 */
[----:B------:R-:W-:-:S08]  /*0bf0*/  DFMA R6, R4, -R10, R8 ;  /* 0x8000000a0406722b */ /* 0x000fd00000000008 */
[----:B------:R-:W-:-:S10]  /*0c00*/  DFMA R4, R12, R6, R4 ;  /* 0x000000060c04722b */ /* 0x000fd40000000004 */
[----:B------:R-:W-:-:S05]  /*0c10*/  FFMA R0, RZ, 1.8818749189376831055, R5 ;  /* 0x3ff0e147ff007823 */ /* 0x000fca0000000005 */
[----:B------:R-:W-:-:S13]  /*0c20*/  FSETP.GT.AND P0, PT, |R0|, 1.469367938527859385e-39, PT ;  /* 0x001000000000780b */ /* 0x000fda0003f04200 */
[----:B------:R-:W-:Y:S05]  /*0c30*/  @P0 BRA P1, `(.L_x_9) ;  /* 0x00000000001c0947 */ /* 0x000fea0000800000 */
[----:B------:R-:W-:Y:S01]  /*0c40*/  MOV R10, R8 ;  /* 0x00000008000a7202 */ /* 0x000fe20000000f00 */
[----:B------:R-:W-:Y:S01]  /*0c50*/  IMAD.MOV.U32 R8, RZ, RZ, -0x51eb851f ;  /* 0xae147ae1ff087424 */ /* 0x000fe200078e00ff */
[----:B------:R-:W-:Y:S01]  /*0c60*/  MOV R6, 0xc90 ;  /* 0x00000c9000067802 */ /* 0x000fe20000000f00 */
[----:B------:R-:W-:-:S07]  /*0c70*/  IMAD.MOV.U32 R7, RZ, RZ, 0x3ff0e147 ;  /* 0x3ff0e147ff077424 */ /* 0x000fce00078e00ff */
[----:B------:R-:W-:Y:S05]  /*0c80*/  CALL.REL.NOINC `($__internal_0_$__cuda_sm20_div_rn_f64_full) ;  /* 0x0000004800b07944 */ /* 0x000fea0003c00000 */
[----:B------:R-:W-:Y:S02]  /*0c90*/  IMAD.MOV.U32 R4, RZ, RZ, R8 ;  /* 0x000000ffff047224 */ /* 0x000fe400078e0008 */
[----:B------:R-:W-:-:S07]  /*0ca0*/  IMAD.MOV.U32 R5, RZ, RZ, R7 ;  /* 0x000000ffff057224 */ /* 0x000fce00078e0007 */
.L_x_9:
[----:B------:R-:W-:-:S14]  /*0cb0*/  DSETP.NEU.AND P0, PT, R4, RZ, PT ;  /* 0x000000ff0400722a */ /* 0x000fdc0003f0d000 */
[----:B------:R-:W-:Y:S01]  /*0cc0*/  @!P0 CS2R R8, SRZ ;  /* 0x0000000000088805 */ /* 0x000fe2000001ff00 */
[----:B------:R-:W-:Y:S06]  /*0cd0*/  @!P0 BRA `(.L_x_10) ;  /* 0x0000000000248947 */ /* 0x000fec0003800000 */
[----:B------:R-:W-:Y:S01]  /*0ce0*/  ISETP.GE.AND P2, PT, R5, RZ, PT ;  /* 0x000000ff0500720c */ /* 0x000fe20003f46270 */
[----:B------:R-:W-:Y:S01]  /*0cf0*/  IMAD.MOV.U32 R7, RZ, RZ, R5 ;  /* 0x000000ffff077224 */ /* 0x000fe200078e0005 */
[----:B------:R-:W-:Y:S01]  /*0d00*/  MOV R8, R4 ;  /* 0x0000000400087202 */ /* 0x000fe20000000f00 */
[----:B------:R-:W-:Y:S01]  /*0d10*/  UMOV UR6, 0x9999999a ;  /* 0x9999999a00067882 */ /* 0x000fe20000000000 */
[----:B------:R-:W-:Y:S01]  /*0d20*/  MOV R6, 0xd50 ;  /* 0x00000d5000067802 */ /* 0x000fe20000000f00 */
[----:B------:R-:W-:-:S08]  /*0d30*/  UMOV UR7, 0x40019999 ;  /* 0x4001999900077882 */ /* 0x000fd00000000000 */
[----:B------:R-:W-:Y:S05]  /*0d40*/  CALL.REL.NOINC `($_Z7correctPiPdS0_PcS_$__internal_accurate_pow) ;  /* 0x0000005000b07944 */ /* 0x000fea0003c00000 */
[----:B------:R-:W-:Y:S02]  /*0d50*/  FSEL R8, R8, RZ, P2 ;  /* 0x000000ff08087208 */ /* 0x000fe40001000000 */
[----:B------:R-:W-:-:S07]  /*0d60*/  FSEL R9, R7, -QNAN , P2 ;  /* 0xfff8000007097808 */ /* 0x000fce0001000000 */
.L_x_10:
[----:B------:R-:W-:Y:S01]  /*0d70*/  UMOV UR4, 0x9999999a ;  /* 0x9999999a00047882 */ /* 0x000fe20000000000 */
[----:B------:R-:W-:Y:S01]  /*0d80*/  UMOV UR5, 0x40019999 ;  /* 0x4001999900057882 */ /* 0x000fe20000000000 */
[C---:B------:R-:W-:Y:S02]  /*0d90*/  DSETP.NEU.AND P1, PT, R4.reuse, 1, PT ;  /* 0x3ff000000400742a */ /* 0x040fe40003f2d000 */
[----:B------:R-:W-:-:S10]  /*0da0*/  DADD R6, R4, UR4 ;  /* 0x0000000404067e29 */ /* 0x000fd40008000000 */
[----:B------:R-:W-:-:S04]  /*0db0*/  LOP3.LUT R6, R7, 0x7ff00000, RZ, 0xc0, !PT ;  /* 0x7ff0000007067812 */ /* 0x000fc800078ec0ff */
[----:B------:R-:W-:-:S13]  /*0dc0*/  ISETP.NE.AND P0, PT, R6, 0x7ff00000, PT ;  /* 0x7ff000000600780c */ /* 0x000fda0003f05270 */
[----:B------:R-:W-:-:S14]  /*0dd0*/  DSETP.NEU.OR P0, PT, R4, +INF , P0 ;  /* 0x7ff000000400742a */ /* 0x000fdc000070d400 */
[----:B------:R-:W-:Y:S02]  /*0de0*/  @!P0 IMAD.MOV.U32 R8, RZ, RZ, 0x0 ;  /* 0x00000000ff088424 */ /* 0x000fe400078e00ff */
[----:B------:R-:W-:-:S03]  /*0df0*/  @!P0 IMAD.MOV.U32 R9, RZ, RZ, 0x7ff00000 ;  /* 0x7ff00000ff098424 */ /* 0x000fc600078e00ff */
[----:B------:R-:W-:Y:S02]  /*0e00*/  FSEL R4, R8, RZ, P1 ;  /* 0x000000ff08047208 */ /* 0x000fe40000800000 */
[----:B------:R-:W-:Y:S01]  /*0e10*/  FSEL R5, R9, 1.875, P1 ;  /* 0x3ff0000009057808 */ /* 0x000fe20000800000 */
[----:B------:R-:W-:Y:S06]  /*0e20*/  BRA `(.L_x_11) ;  /* 0x0000000000647947 */ /* 0x000fec0003800000 */
.L_x_8:
[----:B------:R-:W0:Y:S01]  /*0e30*/  MUFU.RCP64H R7, 12.9199981689453125 ;  /* 0x4029d70a00077908 */ /* 0x000e220000001800 */
[----:B------:R-:W-:Y:S01]  /*0e40*/  IMAD.MOV.U32 R8, RZ, RZ, 0x3d70a3d7 ;  /* 0x3d70a3d7ff087424 */ /* 0x000fe200078e00ff */
[----:B------:R-:W-:Y:S01]  /*0e50*/  MOV R9, 0x4029d70a ;  /* 0x4029d70a00097802 */ /* 0x000fe20000000f00 */
[----:B------:R-:W-:Y:S01]  /*0e60*/  IMAD.MOV.U32 R6, RZ, RZ, 0x1 ;  /* 0x00000001ff067424 */ /* 0x000fe200078e00ff */
[----:B------:R-:W-:-:S05]  /*0e70*/  FSETP.GEU.AND P1, PT, |R5|, 6.5827683646048100446e-37, PT ;  /* 0x036000000500780b */ /* 0x000fca0003f2e200 */
        /* <DEDUP_REMOVED lines=11> */
[----:B------:R-:W-:Y:S01]  /*0f30*/  IMAD.MOV.U32 R10, RZ, RZ, R4 ;  /* 0x000000ffff0a7224 */ /* 0x000fe200078e0004 */
[----:B------:R-:W-:Y:S01]  /*0f40*/  MOV R7, 0x4029d70a ;  /* 0x4029d70a00077802 */ /* 0x000fe20000000f00 */
[----:B------:R-:W-:Y:S01]  /*0f50*/  IMAD.MOV.U32 R9, RZ, RZ, R5 ;  /* 0x000000ffff097224 */ /* 0x000fe200078e0005 */
[----:B------:R-:W-:Y:S01]  /*0f60*/  MOV R6, 0xf90 ;  /* 0x00000f9000067802 */ /* 0x000fe20000000f00 */
[----:B------:R-:W-:-:S07]  /*0f70*/  IMAD.MOV.U32 R8, RZ, RZ, 0x3d70a3d7 ;  /* 0x3d70a3d7ff087424 */ /* 0x000fce00078e00ff */
[----:B------:R-:W-:Y:S05]  /*0f80*/  CALL.REL.NOINC `($__internal_0_$__cuda_sm20_div_rn_f64_full) ;  /* 0x0000004400f07944 */ /* 0x000fea0003c00000 */
[----:B------:R-:W-:-:S07]  /*0f90*/  IMAD.MOV.U32 R6, RZ, RZ, R8 ;  /* 0x000000ffff067224 */ /* 0x000fce00078e0008 */
.L_x_12:
[----:B------:R-:W-:Y:S02]  /*0fa0*/  IMAD.MOV.U32 R4, RZ, RZ, R6 ;  /* 0x000000ffff047224 */ /* 0x000fe400078e0006 */
[----:B------:R-:W-:-:S07]  /*0fb0*/  IMAD.MOV.U32 R5, RZ, RZ, R7 ;  /* 0x000000ffff057224 */ /* 0x000fce00078e0007 */
.L_x_11:
        /* <DEDUP_REMOVED lines=9> */
[----:B------:R-:W-:-:S04]  /*1050*/  UMOV UR5, 0x3fac28f5 ;  /* 0x3fac28f500057882 */ /* 0x000fc80000000000 */
        /* <DEDUP_REMOVED lines=15> */
[----:B------:R-:W-:Y:S02]  /*1150*/  IMAD.MOV.U32 R8, RZ, RZ, -0x51eb851f ;  /* 0xae147ae1ff087424 */ /* 0x000fe400078e00ff */
[----:B------:R-:W-:-:S07]  /*1160*/  IMAD.MOV.U32 R7, RZ, RZ, 0x3ff0e147 ;  /* 0x3ff0e147ff077424 */ /* 0x000fce00078e00ff */
[----:B------:R-:W-:Y:S05]  /*1170*/  CALL.REL.NOINC `($__internal_0_$__cuda_sm20_div_rn_f64_full) ;  /* 0x0000004400747944 */ /* 0x000fea0003c00000 */
[----:B------:R-:W-:Y:S01]  /*1180*/  MOV R16, R8 ;  /* 0x0000000800107202 */ /* 0x000fe20000000f00 */
[----:B------:R-:W-:-:S07]  /*1190*/  IMAD.MOV.U32 R17, RZ, RZ, R7 ;  /* 0x000000ffff117224 */ /* 0x000fce00078e0007 */
.L_x_14:
        /* <DEDUP_REMOVED lines=12> */
.L_x_15:
        /* <DEDUP_REMOVED lines=12> */
.L_x_13:
        /* <DEDUP_REMOVED lines=17> */
[----:B------:R-:W-:Y:S01]  /*1430*/  MOV R9, R17 ;  /* 0x0000001100097202 */ /* 0x000fe20000000f00 */
[----:B------:R-:W-:Y:S01]  /*1440*/  IMAD.MOV.U32 R8, RZ, RZ, 0x3d70a3d7 ;  /* 0x3d70a3d7ff087424 */ /* 0x000fe200078e00ff */
[----:B------:R-:W-:Y:S01]  /*1450*/  MOV R6, 0x1480 ;  /* 0x0000148000067802 */ /* 0x000fe20000000f00 */
[----:B------:R-:W-:-:S07]  /*1460*/  IMAD.MOV.U32 R7, RZ, RZ, 0x4029d70a ;  /* 0x4029d70aff077424 */ /* 0x000fce00078e00ff */
[----:B------:R-:W-:Y:S05]  /*1470*/  CALL.REL.NOINC `($__internal_0_$__cuda_sm20_div_rn_f64_full) ;  /* 0x0000004000b47944 */ /* 0x000fea0003c00000 */
[----:B------:R-:W-:-:S07]  /*1480*/  IMAD.MOV.U32 R9, RZ, RZ, R7 ;  /* 0x000000ffff097224 */ /* 0x000fce00078e0007 */
.L_x_16:
[----:B------:R-:W0:Y:S01]  /*1490*/  MUFU.RCP64H R11, 0.95039987564086914062 ;  /* 0x3fee69ad000b7908 */ /* 0x000e220000001800 */
[----:B------:R-:W-:Y:S01]  /*14a0*/  IMAD.MOV.U32 R6, RZ, RZ, 0x42c3c9ef ;  /* 0x42c3c9efff067424 */ /* 0x000fe200078e00ff */
[----:B------:R-:W-:Y:S01]  /*14b0*/  MOV R7, 0x3fee69ad ;  /* 0x3fee69ad00077802 */ /* 0x000fe20000000f00 */
[----:B------:R-:W-:Y:S01]  /*14c0*/  IMAD.MOV.U32 R10, RZ, RZ, 0x1 ;  /* 0x00000001ff0a7424 */ /* 0x000fe200078e00ff */
[----:B------:R-:W-:Y:S01]  /*14d0*/  UMOV UR4, 0xddd532cd ;  /* 0xddd532cd00047882 */ /* 0x000fe20000000000 */
[----:B------:R-:W-:Y:S01]  /*14e0*/  UMOV UR5, 0x3fd6e286 ;  /* 0x3fd6e28600057882 */ /* 0x000fe20000000000 */
[----:B------:R-:W-:Y:S01]  /*14f0*/  UMOV UR6, 0xddd532cd ;  /* 0xddd532cd00067882 */ /* 0x000fe20000000000 */
[----:B------:R-:W-:Y:S01]  /*1500*/  UMOV UR7, 0x3fe6e286 ;  /* 0x3fe6e28600077882 */ /* 0x000fe20000000000 */
[----:B------:R-:W-:Y:S01]  /*1510*/  UMOV UR10, 0xedf1e083 ;  /* 0xedf1e083000a7882 */ /* 0x000fe20000000000 */
[----:B------:R-:W-:Y:S01]  /*1520*/  UMOV UR11, 0x3fbe835d ;  /* 0x3fbe835d000b7882 */ /* 0x000fe20000000000 */
[----:B------:R-:W1:Y:S01]  /*1530*/  LDC.64 R18, c[0x4][0x18] ;  /* 0x01000600ff127b82 */ /* 0x000e620000000a00 */
[----:B------:R-:W-:-:S02]  /*1540*/  DMUL R20, R4, UR10 ;  /* 0x0000000a04147c28 */ /* 0x000fc40008000000 */
[----:B0-----:R-:W-:-:S05]  /*1550*/  DFMA R12, R10, -R6, 1 ;  /* 0x3ff000000a0c742b */ /* 0x001fca0000000806 */
[----:B------:R-:W0:Y:S03]  /*1560*/  LDC.64 R22, c[0x4][0x20] ;  /* 0x01000800ff167b82 */ /* 0x000e260000000a00 */
[----:B------:R-:W-:-:S08]  /*1570*/  DFMA R12, R12, R12, R12 ;  /* 0x0000000c0c0c722b */ /* 0x000fd0000000000c */
[----:B------:R-:W-:Y:S02]  /*1580*/  DFMA R12, R10, R12, R10 ;  /* 0x0000000c0a0c722b */ /* 0x000fe4000000000a */
[----:B------:R-:W-:Y:S01]  /*1590*/  DMUL R10, R4, UR4 ;  /* 0x00000004040a7c28 */ /* 0x000fe20008000000 */
[----:B------:R-:W-:Y:S01]  /*15a0*/  UMOV UR4, 0x8741a841 ;  /* 0x8741a84100047882 */ /* 0x000fe20000000000 */
[----:B------:R-:W-:-:S04]  /*15b0*/  UMOV UR5, 0x3fda65af ;  /* 0x3fda65af00057882 */ /* 0x000fc80000000000 */
[----:B------:R-:W-:Y:S02]  /*15c0*/  DFMA R16, R12, -R6, 1 ;  /* 0x3ff000000c10742b */ /* 0x000fe40000000806 */
[----:B------:R-:W-:Y:S01]  /*15d0*/  DFMA R10, R14, UR4, R10 ;  /* 0x000000040e0a7c2b */ /* 0x000fe2000800000a */
[----:B------:R-:W-:Y:S01]  /*15e0*/  UMOV UR4, 0x74bc6a7f ;  /* 0x74bc6a7f00047882 */ /* 0x000fe20000000000 */
[----:B------:R-:W-:-:S04]  /*15f0*/  UMOV UR5, 0x3fc71893 ;  /* 0x3fc7189300057882 */ /* 0x000fc80000000000 */
[----:B------:R-:W-:Y:S02]  /*1600*/  DFMA R30, R12, R16, R12 ;  /* 0x000000100c1e722b */ /* 0x000fe4000000000c */
[----:B------:R-:W-:Y:S01]  /*1610*/  DFMA R10, R8, UR4, R10 ;  /* 0x00000004080a7c2b */ /* 0x000fe2000800000a */
[----:B------:R-:W2:Y:S01]  /*1620*/  LDC.64 R12, c[0x4][0x10] ;  /* 0x01000400ff0c7b82 */ /* 0x000ea20000000a00 */
[----:B------:R-:W-:Y:S01]  /*1630*/  DMUL R16, R4, UR6 ;  /* 0x0000000604107c28 */ /* 0x000fe20008000000 */
[----:B------:R-:W-:Y:S01]  /*1640*/  UMOV UR4, 0x971f6bd6 ;  /* 0x971f6bd600047882 */ /* 0x000fe20000000000 */
[----:B------:R-:W-:Y:S01]  /*1650*/  UMOV UR5, 0x3fcb38dd ;  /* 0x3fcb38dd00057882 */ /* 0x000fe20000000000 */
[----:B------:R-:W-:Y:S01]  /*1660*/  UMOV UR6, 0x10d1089c ;  /* 0x10d1089c00067882 */ /* 0x000fe20000000000 */
[----:B------:R-:W-:Y:S02]  /*1670*/  UMOV UR7, 0x3f93cc44 ;  /* 0x3f93cc4400077882 */ /* 0x000fe40000000000 */
[----:B------:R-:W-:-:S02]  /*1680*/  DMUL R32, R10, R30 ;  /* 0x0000001e0a207228 */ /* 0x000fc40000000000 */
[C---:B------:R-:W-:Y:S01]  /*1690*/  DFMA R4, R14.reuse, UR4, R16 ;  /* 0x000000040e047c2b */ /* 0x040fe20008000010 */
[----:B------:R-:W-:Y:S01]  /*16a0*/  UMOV UR4, 0x9096bb99 ;  /* 0x9096bb9900047882 */ /* 0x000fe20000000000 */
[----:B------:R-:W-:Y:S01]  /*16b0*/  DFMA R20, R14, UR6, R20 ;  /* 0x000000060e147c2b */ /* 0x000fe20008000014 */
[----:B------:R-:W-:Y:S01]  /*16c0*/  UMOV UR5, 0x3fb27a0f ;  /* 0x3fb27a0f00057882 */ /* 0x000fe20000000000 */
[----:B------:R-:W-:Y:S01]  /*16d0*/  UMOV UR6, 0x24d8269d ;  /* 0x24d8269d00067882 */ /* 0x000fe20000000000 */
[----:B------:R-:W-:Y:S01]  /*16e0*/  UMOV UR7, 0x3fee68e4 ;  /* 0x3fee68e400077882 */ /* 0x000fe20000000000 */
[----:B------:R-:W-:Y:S01]  /*16f0*/  DFMA R6, R32, -R6, R10 ;  /* 0x800000062006722b */ /* 0x000fe2000000000a */
[----:B------:R-:W-:Y:S01]  /*1700*/  FSETP.GEU.AND P1, PT, |R11|, 6.5827683646048100446e-37, PT ;  /* 0x036000000b00780b */ /* 0x000fe20003f2e200 */
[C---:B------:R-:W-:Y:S02]  /*1710*/  DFMA R4, R8.reuse, UR4, R4 ;  /* 0x0000000408047c2b */ /* 0x040fe40008000004 */
[----:B------:R-:W-:-:S04]  /*1720*/  DFMA R20, R8, UR6, R20 ;  /* 0x0000000608147c2b */ /* 0x000fc80008000014 */
[----:B------:R-:W-:Y:S01]  /*1730*/  DFMA R14, R30, R6, R32 ;  /* 0x000000061e0e722b */ /* 0x000fe20000000020 */
[----:B--2---:R2:W-:Y:S04]  /*1740*/  STG.E.64 desc[UR8][R12.64], R10 ;  /* 0x0000000a0c007986 */ /* 0x0045e8000c101b08 */
[----:B-1----:R2:W-:Y:S04]  /*1750*/  STG.E.64 desc[UR8][R18.64], R4 ;  /* 0x0000000412007986 */ /* 0x0025e8000c101b08 */
[----:B0-----:R2:W-:Y:S01]  /*1760*/  STG.E.64 desc[UR8][R22.64], R20 ;  /* 0x0000001416007986 */ /* 0x0015e2000c101b08 */
[----:B------:R-:W-:-:S05]  /*1770*/  FFMA R0, RZ, 1.8625999689102172852, R15 ;  /* 0x3fee69adff007823 */ /* 0x000fca000000000f */
[----:B------:R-:W-:-:S13]  /*1780*/  FSETP.GT.AND P0, PT, |R0|, 1.469367938527859385e-39, PT ;  /* 0x001000000000780b */ /* 0x000fda0003f04200 */
[----:B--2---:R-:W-:Y:S05]  /*1790*/  @P0 BRA P1, `(.L_x_17) ;  /* 0x00000000001c0947 */ /* 0x004fea0000800000 */
[----:B------:R-:W-:Y:S01]  /*17a0*/  IMAD.MOV.U32 R9, RZ, RZ, R11 ;  /* 0x000000ffff097224 */ /* 0x000fe200078e000b */
[----:B------:R-:W-:Y:S01]  /*17b0*/  MOV R6, 0x17f0 ;  /* 0x000017f000067802 */ /* 0x000fe20000000f00 */
[----:B------:R-:W-:Y:S02]  /*17c0*/  IMAD.MOV.U32 R8, RZ, RZ, 0x42c3c9ef ;  /* 0x42c3c9efff087424 */ /* 0x000fe400078e00ff */
[----:B------:R-:W-:-:S07]  /*17d0*/  IMAD.MOV.U32 R7, RZ, RZ, 0x3fee69ad ;  /* 0x3fee69adff077424 */ /* 0x000fce00078e00ff */
[----:B------:R-:W-:Y:S05]  /*17e0*/  CALL.REL.NOINC `($__internal_0_$__cuda_sm20_div_rn_f64_full) ;  /* 0x0000003c00d87944 */ /* 0x000fea0003c00000 */
[----:B------:R-:W-:Y:S01]  /*17f0*/  MOV R14, R8 ;  /* 0x00000008000e7202 */ /* 0x000fe20000000f00 */
[----:B------:R-:W-:-:S07]  /*1800*/  IMAD.MOV.U32 R15, RZ, RZ, R7 ;  /* 0x000000ffff0f7224 */ /* 0x000fce00078e0007 */
.L_x_17:
[----:B------:R-:W-:Y:S01]  /*1810*/  UMOV UR4, 0x32fcac8e ;  /* 0x32fcac8e00047882 */ /* 0x000fe20000000000 */
[----:B------:R-:W-:Y:S02]  /*1820*/  UMOV UR5, 0x3f822318 ;  /* 0x3f82231800057882 */ /* 0x000fe40000000000 */
[----:B------:R-:W-:-:S14]  /*1830*/  DSETP.GT.AND P0, PT, R14, UR4, PT ;  /* 0x000000040e007e2a */ /* 0x000fdc000bf04000 */
[----:B------:R-:W-:Y:S05]  /*1840*/  @!P0 BRA `(.L_x_18) ;  /* 0x0000000000548947 */ /* 0x000fea0003800000 */
[----:B------:R-:W-:Y:S01]  /*1850*/  ISETP.GE.AND P2, PT, R15, RZ, PT ;  /* 0x000000ff0f00720c */ /* 0x000fe20003f46270 */
[----:B------:R-:W-:Y:S01]  /*1860*/  IMAD.MOV.U32 R8, RZ, RZ, R14 ;  /* 0x000000ffff087224 */ /* 0x000fe200078e000e */
[----:B------:R-:W-:Y:S01]  /*1870*/  MOV R6, 0x18c0 ;  /* 0x000018c000067802 */ /* 0x000fe20000000f00 */
[----:B------:R-:W-:Y:S01]  /*1880*/  IMAD.MOV.U32 R7, RZ, RZ, R15 ;  /* 0x000000ffff077224 */ /* 0x000fe200078e000f */
[----:B------:R-:W-:Y:S01]  /*1890*/  UMOV UR6, 0x55555555 ;  /* 0x5555555500067882 */ /* 0x000fe20000000000 */
[----:B------:R-:W-:-:S08]  /*18a0*/  UMOV UR7, 0x3fd55555 ;  /* 0x3fd5555500077882 */ /* 0x000fd00000000000 */
[----:B------:R-:W-:Y:S05]  /*18b0*/  CALL.REL.NOINC `($_Z7correctPiPdS0_PcS_$__internal_accurate_pow) ;  /* 0x0000004400d47944 */ /* 0x000fea0003c00000 */
[----:B------:R-:W-:Y:S01]  /*18c0*/  UMOV UR4, 0x55555555 ;  /* 0x5555555500047882 */ /* 0x000fe20000000000 */
[----:B------:R-:W-:Y:S01]  /*18d0*/  UMOV UR5, 0x3fd55555 ;  /* 0x3fd5555500057882 */ /* 0x000fe20000000000 */
[----:B------:R-:W-:Y:S01]  /*18e0*/  FSEL R8, R8, RZ, P2 ;  /* 0x000000ff08087208 */ /* 0x000fe20001000000 */
[C---:B------:R-:W-:Y:S01]  /*18f0*/  DADD R10, R14.reuse, UR4 ;  /* 0x000000040e0a7e29 */ /* 0x040fe20008000000 */
[----:B------:R-:W-:Y:S01]  /*1900*/  FSEL R9, R7, -QNAN , P2 ;  /* 0xfff8000007097808 */ /* 0x000fe20001000000 */
[----:B------:R-:W-:-:S08]  /*1910*/  DSETP.NEU.AND P1, PT, R14, 1, PT ;  /* 0x3ff000000e00742a */ /* 0x000fd00003f2d000 */
        /* <DEDUP_REMOVED lines=8> */
.L_x_18:
[----:B------:R-:W0:Y:S01]  /*19a0*/  MUFU.RCP64H R7, 116 ;  /* 0x405d000000077908 */ /* 0x000e220000001800 */
[----:B------:R-:W-:Y:S02]  /*19b0*/  IMAD.MOV.U32 R10, RZ, RZ, 0x0 ;  /* 0x00000000ff0a7424 */ /* 0x000fe400078e00ff */
[----:B------:R-:W-:Y:S02]  /*19c0*/  IMAD.MOV.U32 R11, RZ, RZ, 0x405d0000 ;  /* 0x405d0000ff0b7424 */ /* 0x000fe400078e00ff */
[----:B------:R-:W-:-:S06]  /*19d0*/  IMAD.MOV.U32 R6, RZ, RZ, 0x1 ;  /* 0x00000001ff067424 */ /* 0x000fcc00078e00ff */
[----:B0-----:R-:W-:-:S08]  /*19e0*/  DFMA R8, R6, -R10, 1 ;  /* 0x3ff000000608742b */ /* 0x001fd0000000080a */
[----:B------:R-:W-:-:S08]  /*19f0*/  DFMA R8, R8, R8, R8 ;  /* 0x000000080808722b */ /* 0x000fd00000000008 */
[----:B------:R-:W-:-:S08]  /*1a00*/  DFMA R8, R6, R8, R6 ;  /* 0x000000080608722b */ /* 0x000fd00000000006 */
[----:B------:R-:W-:Y:S01]  /*1a10*/  DFMA R6, R8, -R10, 1 ;  /* 0x3ff000000806742b */ /* 0x000fe2000000080a */
[----:B------:R-:W-:Y:S01]  /*1a20*/  IMAD.MOV.U32 R10, RZ, RZ, 0x66666666 ;  /* 0x66666666ff0a7424 */ /* 0x000fe200078e00ff */
[----:B------:R-:W-:-:S06]  /*1a30*/  MOV R11, 0x408c3a66 ;  /* 0x408c3a66000b7802 */ /* 0x000fcc0000000f00 */
[----:B------:R-:W-:Y:S02]  /*1a40*/  DFMA R6, R8, R6, R8 ;  /* 0x000000060806722b */ /* 0x000fe40000000008 */
[----:B------:R-:W-:-:S08]  /*1a50*/  DFMA R14, R14, R10, 16 ;  /* 0x403000000e0e742b */ /* 0x000fd0000000000a */
[----:B------:R-:W-:Y:S02]  /*1a60*/  DMUL R8, R14, R6 ;  /* 0x000000060e087228 */ /* 0x000fe40000000000 */
[----:B------:R-:W-:-:S06]  /*1a70*/  FSETP.GEU.AND P1, PT, |R15|, 6.5827683646048100446e-37, PT ;  /* 0x036000000f00780b */ /* 0x000fcc0003f2e200 */
[----:B------:R-:W-:-:S08]  /*1a80*/  DFMA R10, R8, -116, R14 ;  /* 0xc05d0000080a782b */ /* 0x000fd0000000000e */
[----:B------:R-:W-:-:S10]  /*1a90*/  DFMA R8, R6, R10, R8 ;  /* 0x0000000a0608722b */ /* 0x000fd40000000008 */
[----:B------:R-:W-:-:S05]  /*1aa0*/  FFMA R0, RZ, 3.453125, R9 ;  /* 0x405d0000ff007823 */ /* 0x000fca0000000009 */
[----:B------:R-:W-:-:S13]  /*1ab0*/  FSETP.GT.AND P0, PT, |R0|, 1.469367938527859385e-39, PT ;  /* 0x001000000000780b */ /* 0x000fda0003f04200 */
[----:B------:R-:W-:Y:S05]  /*1ac0*/  @P0 BRA P1, `(.L_x_20) ;  /* 0x00000000001c0947 */ /* 0x000fea0000800000 */
[----:B------:R-:W-:Y:S01]  /*1ad0*/  IMAD.MOV.U32 R10, RZ, RZ, R14 ;  /* 0x000000ffff0a7224 */ /* 0x000fe200078e000e */
[----:B------:R-:W-:Y:S01]  /*1ae0*/  MOV R6, 0x1b30 ;  /* 0x00001b3000067802 */ /* 0x000fe20000000f00 */
[----:B------:R-:W-:Y:S02]  /*1af0*/  IMAD.MOV.U32 R9, RZ, RZ, R15 ;  /* 0x000000ffff097224 */ /* 0x000fe400078e000f */
[----:B------:R-:W-:Y:S02]  /*1b00*/  IMAD.MOV.U32 R8, RZ, RZ, RZ ;  /* 0x000000ffff087224 */ /* 0x000fe400078e00ff */
[----:B------:R-:W-:-:S07]  /*1b10*/  IMAD.MOV.U32 R7, RZ, RZ, 0x405d0000 ;  /* 0x405d0000ff077424 */ /* 0x000fce00078e00ff */
[----:B------:R-:W-:Y:S05]  /*1b20*/  CALL.REL.NOINC `($__internal_0_$__cuda_sm20_div_rn_f64_full) ;  /* 0x0000003c00087944 */ /* 0x000fea0003c00000 */
[----:B------:R-:W-:-:S07]  /*1b30*/  MOV R9, R7 ;  /* 0x0000000700097202 */ /* 0x000fce0000000f00 */
.L_x_20:
[----:B------:R-:W-:Y:S02]  /*1b40*/  IMAD.MOV.U32 R14, RZ, RZ, R8 ;  /* 0x000000ffff0e7224 */ /* 0x000fe400078e0008 */
[----:B------:R-:W-:-:S07]  /*1b50*/  IMAD.MOV.U32 R15, RZ, RZ, R9 ;  /* 0x000000ffff0f7224 */ /* 0x000fce00078e0009 */
.L_x_19:
        /* <DEDUP_REMOVED lines=13> */
[C---:B------:R-:W-:Y:S01]  /*1c30*/  DSETP.NEU.AND P0, PT, R4.reuse, +INF , PT ;  /* 0x7ff000000400742a */ /* 0x040fe20003f0d000 */
[----:B------:R-:W-:Y:S01]  /*1c40*/  FSEL R9, R7, -QNAN , P2 ;  /* 0xfff8000007097808 */ /* 0x000fe20001000000 */
[C---:B------:R-:W-:Y:S01]  /*1c50*/  DADD R10, R4.reuse, UR4 ;  /* 0x00000004040a7e29 */ /* 0x040fe20008000000 */
[----:B------:R-:W-:Y:S01]  /*1c60*/  FSEL R8, R8, RZ, P2 ;  /* 0x000000ff08087208 */ /* 0x000fe20001000000 */
[----:B------:R-:W-:-:S08]  /*1c70*/  DSETP.NEU.AND P1, PT, R4, 1, PT ;  /* 0x3ff000000400742a */ /* 0x000fd00003f2d000 */
[----:B------:R-:W-:-:S04]  /*1c80*/  LOP3.LUT R10, R11, 0x7ff00000, RZ, 0xc0, !PT ;  /* 0x7ff000000b0a7812 */ /* 0x000fc800078ec0ff */
[----:B------:R-:W-:-:S13]  /*1c90*/  ISETP.NE.OR P0, PT, R10, 0x7ff00000, P0 ;  /* 0x7ff000000a00780c */ /* 0x000fda0000705670 */
[----:B------:R-:W-:Y:S01]  /*1ca0*/  @!P0 IMAD.MOV.U32 R9, RZ, RZ, 0x7ff00000 ;  /* 0x7ff00000ff098424 */ /* 0x000fe200078e00ff */
[----:B------:R-:W-:-:S04]  /*1cb0*/  @!P0 MOV R8, 0x0 ;  /* 0x0000000000088802 */ /* 0x000fc80000000f00 */
[----:B------:R-:W-:Y:S02]  /*1cc0*/  FSEL R16, R8, RZ, P1 ;  /* 0x000000ff08107208 */ /* 0x000fe40000800000 */
[----:B------:R-:W-:Y:S01]  /*1cd0*/  FSEL R17, R9, 1.875, P1 ;  /* 0x3ff0000009117808 */ /* 0x000fe20000800000 */
[----:B------:R-:W-:Y:S06]  /*1ce0*/  BRA `(.L_x_22) ;  /* 0x00000000006c7947 */ /* 0x000fec0003800000 */
.L_x_21:
[----:B------:R-:W0:Y:S01]  /*1cf0*/  MUFU.RCP64H R7, 116 ;  /* 0x405d000000077908 */ /* 0x000e220000001800 */
[----:B------:R-:W-:Y:S02]  /*1d00*/  IMAD.MOV.U32 R8, RZ, RZ, 0x0 ;  /* 0x00000000ff087424 */ /* 0x000fe400078e00ff */
[----:B------:R-:W-:Y:S02]  /*1d10*/  IMAD.MOV.U32 R9, RZ, RZ, 0x405d0000 ;  /* 0x405d0000ff097424 */ /* 0x000fe400078e00ff */
[----:B------:R-:W-:-:S06]  /*1d20*/  IMAD.MOV.U32 R6, RZ, RZ, 0x1 ;  /* 0x00000001ff067424 */ /* 0x000fcc00078e00ff */
[----:B0-----:R-:W-:-:S08]  /*1d30*/  DFMA R10, R6, -R8, 1 ;  /* 0x3ff00000060a742b */ /* 0x001fd00000000808 */
[----:B------:R-:W-:-:S08]  /*1d40*/  DFMA R10, R10, R10, R10 ;  /* 0x0000000a0a0a722b */ /* 0x000fd0000000000a */
[----:B------:R-:W-:Y:S01]  /*1d50*/  DFMA R6, R6, R10, R6 ;  /* 0x0000000a0606722b */ /* 0x000fe20000000006 */
[----:B------:R-:W-:Y:S01]  /*1d60*/  MOV R10, 0x66666666 ;  /* 0x66666666000a7802 */ /* 0x000fe20000000f00 */
[----:B------:R-:W-:-:S06]  /*1d70*/  IMAD.MOV.U32 R11, RZ, RZ, 0x408c3a66 ;  /* 0x408c3a66ff0b7424 */ /* 0x000fcc00078e00ff */
[----:B------:R-:W-:Y:S02]  /*1d80*/  DFMA R8, R6, -R8, 1 ;  /* 0x3ff000000608742b */ /* 0x000fe40000000808 */
[----:B------:R-:W-:-:S06]  /*1d90*/  DFMA R10, R4, R10, 16 ;  /* 0x40300000040a742b */ /* 0x000fcc000000000a */
[----:B------:R-:W-:-:S04]  /*1da0*/  DFMA R12, R6, R8, R6 ;  /* 0x00000008060c722b */ /* 0x000fc80000000006 */
[----:B------:R-:W-:-:S04]  /*1db0*/  FSETP.GEU.AND P1, PT, |R11|, 6.5827683646048100446e-37, PT ;  /* 0x036000000b00780b */ /* 0x000fc80003f2e200 */
[----:B------:R-:W-:-:S08]  /*1dc0*/  DMUL R8, R12, R10 ;  /* 0x0000000a0c087228 */ /* 0x000fd00000000000 */
[----:B------:R-:W-:-:S08]  /*1dd0*/  DFMA R6, R8, -116, R10 ;  /* 0xc05d00000806782b */ /* 0x000fd0000000000a */
[----:B------:R-:W-:-:S10]  /*1de0*/  DFMA R8, R12, R6, R8 ;  /* 0x000000060c08722b */ /* 0x000fd40000000008 */
[----:B------:R-:W-:-:S05]  /*1df0*/  FFMA R0, RZ, 3.453125, R9 ;  /* 0x405d0000ff007823 */ /* 0x000fca0000000009 */
[----:B------:R-:W-:-:S13]  /*1e00*/  FSETP.GT.AND P0, PT, |R0|, 1.469367938527859385e-39, PT ;  /* 0x001000000000780b */ /* 0x000fda0003f04200 */
[----:B------:R-:W-:Y:S05]  /*1e10*/  @P0 BRA P1, `(.L_x_23) ;  /* 0x0000000000180947 */ /* 0x000fea0000800000 */
[----:B------:R-:W-:Y:S01]  /*1e20*/  IMAD.MOV.U32 R9, RZ, RZ, R11 ;  /* 0x000000ffff097224 */ /* 0x000fe200078e000b */
[----:B------:R-:W-:Y:S01]  /*1e30*/  MOV R6, 0x1e70 ;  /* 0x00001e7000067802 */ /* 0x000fe20000000f00 */
[----:B------:R-:W-:Y:S02]  /*1e40*/  IMAD.MOV.U32 R8, RZ, RZ, RZ ;  /* 0x000000ffff087224 */ /* 0x000fe400078e00ff */
[----:B------:R-:W-:-:S07]  /*1e50*/  IMAD.MOV.U32 R7, RZ, RZ, 0x405d0000 ;  /* 0x405d0000ff077424 */ /* 0x000fce00078e00ff */
[----:B------:R-:W-:Y:S05]  /*1e60*/  CALL.REL.NOINC `($__internal_0_$__cuda_sm20_div_rn_f64_full) ;  /* 0x0000003800387944 */ /* 0x000fea0003c00000 */
[----:B------:R-:W-:-:S07]  /*1e70*/  MOV R9, R7 ;  /* 0x0000000700097202 */ /* 0x000fce0000000f00 */
.L_x_23:
[----:B------:R-:W-:Y:S02]  /*1e80*/  IMAD.MOV.U32 R16, RZ, RZ, R8 ;  /* 0x000000ffff107224 */ /* 0x000fe400078e0008 */
[----:B------:R-:W-:-:S07]  /*1e90*/  IMAD.MOV.U32 R17, RZ, RZ, R9 ;  /* 0x000000ffff117224 */ /* 0x000fce00078e0009 */
.L_x_22:
        /* <DEDUP_REMOVED lines=14> */
[----:B------:R-:W-:Y:S01]  /*1f80*/  FSEL R8, R8, RZ, P2 ;  /* 0x000000ff08087208 */ /* 0x000fe20001000000 */
[----:B------:R-:W-:Y:S01]  /*1f90*/  DADD R10, R4, UR4 ;  /* 0x00000004040a7e29 */ /* 0x000fe20008000000 */
[----:B------:R-:W-:Y:S01]  /*1fa0*/  FSEL R9, R7, -QNAN , P2 ;  /* 0xfff8000007097808 */ /* 0x000fe20001000000 */
[----:B------:R-:W-:Y:S01]  /*1fb0*/  IMAD.MOV.U32 R7, RZ, RZ, 0x405d0000 ;  /* 0x405d0000ff077424 */ /* 0x000fe200078e00ff */
[----:B------:R-:W-:-:S07]  /*1fc0*/  MOV R6, 0x0 ;  /* 0x0000000000067802 */ /* 0x000fce0000000f00 */
[----:B------:R-:W-:-:S04]  /*1fd0*/  LOP3.LUT R10, R11, 0x7ff00000, RZ, 0xc0, !PT ;  /* 0x7ff000000b0a7812 */ /* 0x000fc800078ec0ff */
[----:B------:R-:W-:-:S13]  /*1fe0*/  ISETP.NE.OR P0, PT, R10, 0x7ff00000, P0 ;  /* 0x7ff000000a00780c */ /* 0x000fda0000705670 */
[----:B------:R-:W-:Y:S02]  /*1ff0*/  @!P0 IMAD.MOV.U32 R8, RZ, RZ, 0x0 ;  /* 0x00000000ff088424 */ /* 0x000fe400078e00ff */
[----:B------:R-:W-:Y:S01]  /*2000*/  @!P0 IMAD.MOV.U32 R9, RZ, RZ, 0x7ff00000 ;  /* 0x7ff00000ff098424 */ /* 0x000fe200078e00ff */
[----:B------:R-:W-:-:S05]  /*2010*/  DSETP.NEU.AND P0, PT, R4, 1, PT ;  /* 0x3ff000000400742a */ /* 0x000fca0003f0d000 */
[----:B------:R-:W-:-:S10]  /*2020*/  DFMA R8, R8, R6, -16 ;  /* 0xc03000000808742b */ /* 0x000fd40000000006 */
[----:B------:R-:W-:Y:S02]  /*2030*/  FSEL R18, R8, RZ, P0 ;  /* 0x000000ff08127208 */ /* 0x000fe40000000000 */
[----:B------:R-:W-:Y:S01]  /*2040*/  FSEL R19, R9, 3.390625, P0 ;  /* 0x4059000009137808 */ /* 0x000fe20000000000 */
[----:B------:R-:W-:Y:S06]  /*2050*/  BRA `(.L_x_25) ;  /* 0x00000000000c7947 */ /* 0x000fec0003800000 */
.L_x_24:
[----:B------:R-:W-:Y:S01]  /*2060*/  UMOV UR4, 0x66666666 ;  /* 0x6666666600047882 */ /* 0x000fe20000000000 */
[----:B------:R-:W-:Y:S02]  /*2070*/  UMOV UR5, 0x408c3a66 ;  /* 0x408c3a6600057882 */ /* 0x000fe40000000000 */
[----:B------:R-:W-:-:S11]  /*2080*/  DMUL R18, R4, UR4 ;  /* 0x0000000404127c28 */ /* 0x000fd60008000000 */
.L_x_25:
[----:B------:R-:W0:Y:S01]  /*2090*/  LDC.64 R4, c[0x4][0x28] ;  /* 0x01000a00ff047b82 */ /* 0x000e220000000a00 */
[----:B------:R-:W-:Y:S01]  /*20a0*/  DADD R16, -R16, R14 ;  /* 0x0000000010107229 */ /* 0x000fe2000000010e */
[----:B------:R-:W1:Y:S01]  /*20b0*/  LDCU.64 UR4, c[0x0][0x390] ;  /* 0x00007200ff0477ac */ /* 0x000e620008000a00 */
[----:B------:R-:W-:Y:S01]  /*20c0*/  IMAD.MOV.U32 R0, RZ, RZ, RZ ;  /* 0x000000ffff007224 */ /* 0x000fe200078e00ff */
[----:B------:R-:W-:Y:S01]  /*20d0*/  MOV R22, RZ ;  /* 0x000000ff00167202 */ /* 0x000fe20000000f00 */
[----:B------:R-:W-:Y:S02]  /*20e0*/  IMAD.MOV.U32 R20, RZ, RZ, 0x0 ;  /* 0x00000000ff147424 */ /* 0x000fe400078e00ff */
[----:B------:R-:W-:Y:S01]  /*20f0*/  IMAD.MOV.U32 R21, RZ, RZ, 0x100000 ;  /* 0x00100000ff157424 */ /* 0x000fe200078e00ff */
[----:B------:R-:W2:Y:S01]  /*2100*/  LDC.64 R6, c[0x4][0x30] ;  /* 0x01000c00ff067b82 */ /* 0x000ea20000000a00 */
[----:B------:R-:W-:Y:S01]  /*2110*/  DMUL R16, R16, 500 ;  /* 0x407f400010107828 */ /* 0x000fe20000000000 */
[----:B-1----:R-:W-:Y:S01]  /*2120*/  UIADD3 UR4, UP0, UPT, UR4, 0xc0, URZ ;  /* 0x000000c004047890 */ /* 0x002fe2000ff1e0ff */
[----:B0-----:R0:W-:Y:S03]  /*2130*/  STG.E.64 desc[UR8][R4.64], R18 ;  /* 0x0000001204007986 */ /* 0x0011e6000c101b08 */
[----:B------:R-:W-:-:S02]  /*2140*/  UIADD3.X UR5, UPT, UPT, URZ, UR5, URZ, UP0, !UPT ;  /* 0x00000005ff057290 */ /* 0x000fc400087fe4ff */
[----:B------:R-:W-:-:S04]  /*2150*/  IMAD.U32 R14, RZ, RZ, UR4 ;  /* 0x00000004ff0e7e24 */ /* 0x000fc8000f8e00ff */
[----:B------:R-:W-:Y:S01]  /*2160*/  IMAD.U32 R15, RZ, RZ, UR5 ;  /* 0x00000005ff0f7e24 */ /* 0x000fe2000f8e00ff */
[----:B--2---:R0:W-:Y:S06]  /*2170*/  STG.E.64 desc[UR8][R6.64], R16 ;  /* 0x0000001006007986 */ /* 0x0041ec000c101b08 */
.L_x_34:
[----:B0-----:R-:W2:Y:S04]  /*2180*/  LDG.E.64 R6, desc[UR8][R14.64+-0xb8] ;  /* 0xffff48080e067981 */ /* 0x001ea8000c1e1b00 */
[----:B------:R-:W3:Y:S04]  /*2190*/  LDG.E.64 R4, desc[UR8][R14.64+-0xc0] ;  /* 0xffff40080e047981 */ /* 0x000ee8000c1e1b00 */
[----:B------:R-:W4:Y:S01]  /*21a0*/  LDG.E.64 R8, desc[UR8][R14.64+-0xb0] ;  /* 0xffff50080e087981 */ /* 0x000f22000c1e1b00 */
[----:B--2---:R-:W-:Y:S02]  /*21b0*/  DADD R6, R16, -R6 ;  /* 0x0000000010067229 */ /* 0x004fe40000000806 */
[----:B---3--:R-:W-:-:S06]  /*21c0*/  DADD R4, -R4, R18 ;  /* 0x0000000004047229 */ /* 0x008fcc0000000112 */
[----:B------:R-:W-:Y:S02]  /*21d0*/  DMUL R6, R6, R6 ;  /* 0x0000000606067228 */ /* 0x000fe40000000000 */
[----:B----4-:R-:W-:-:S06]  /*21e0*/  DADD R8, R2, -R8 ;  /* 0x0000000002087229 */ /* 0x010fcc0000000808 */
[----:B------:R-:W-:-:S08]  /*21f0*/  DFMA R6, R4, R4, R6 ;  /* 0x000000040406722b */ /* 0x000fd00000000006 */
[----:B------:R-:W-:Y:S01]  /*2200*/  DFMA R12, R8, R8, R6 ;  /* 0x00000008080c722b */ /* 0x000fe20000000006 */
[----:B------:R-:W-:Y:S02]  /*2210*/  IMAD.MOV.U32 R6, RZ, RZ, 0x0 ;  /* 0x00000000ff067424 */ /* 0x000fe400078e00ff */
[----:B------:R-:W-:-:S03]  /*2220*/  IMAD.MOV.U32 R7, RZ, RZ, 0x3fd80000 ;  /* 0x3fd80000ff077424 */ /* 0x000fc600078e00ff */
[----:B------:R-:W0:Y:S04]  /*2230*/  MUFU.RSQ64H R31, R13 ;  /* 0x0000000d001f7308 */ /* 0x000e280000001c00 */
[----:B------:R-:W-:-:S04]  /*2240*/  IADD3 R30, PT, PT, R13, -0x3500000, RZ ;  /* 0xfcb000000d1e7810 */ /* 0x000fc80007ffe0ff */
[----:B------:R-:W-:Y:S02]  /*2250*/  ISETP.GE.U32.AND P0, PT, R30, 0x7ca00000, PT ;  /* 0x7ca000001e00780c */ /* 0x000fe40003f06070 */
[----:B0-----:R-:W-:-:S08]  /*2260*/  DMUL R4, R30, R30 ;  /* 0x0000001e1e047228 */ /* 0x001fd00000000000 */
[----:B------:R-:W-:-:S08]  /*2270*/  DFMA R4, R12, -R4, 1 ;  /* 0x3ff000000c04742b */ /* 0x000fd00000000804 */
[----:B------:R-:W-:Y:S02]  /*2280*/  DFMA R6, R4, R6, 0.5 ;  /* 0x3fe000000406742b */ /* 0x000fe40000000006 */
[----:B------:R-:W-:-:S08]  /*2290*/  DMUL R4, R30, R4 ;  /* 0x000000041e047228 */ /* 0x000fd00000000000 */
[----:B------:R-:W-:-:S08]  /*22a0*/  DFMA R10, R6, R4, R30 ;  /* 0x00000004060a722b */ /* 0x000fd0000000001e */
[----:B------:R-:W-:Y:S02]  /*22b0*/  DMUL R4, R12, R10 ;  /* 0x0000000a0c047228 */ /* 0x000fe40000000000 */
[----:B------:R-:W-:Y:S02]  /*22c0*/  VIADD R7, R11, 0xfff00000 ;  /* 0xfff000000b077836 */ /* 0x000fe40000000000 */
[----:B------:R-:W-:-:S04]  /*22d0*/  IMAD.MOV.U32 R6, RZ, RZ, R10 ;  /* 0x000000ffff067224 */ /* 0x000fc800078e000a */
[----:B------:R-:W-:-:S08]  /*22e0*/  DFMA R32, R4, -R4, R12 ;  /* 0x800000040420722b */ /* 0x000fd0000000000c */
[----:B------:R-:W-:Y:S01]  /*22f0*/  DFMA R8, R32, R6, R4 ;  /* 0x000000062008722b */ /* 0x000fe20000000004 */
[----:B------:R-:W-:Y:S10]  /*2300*/  @!P0 BRA `(.L_x_26) ;  /* 0x00000000001c8947 */ /* 0x000ff40003800000 */
[----:B------:R-:W-:Y:S01]  /*2310*/  MOV R8, R10 ;  /* 0x0000000a00087202 */ /* 0x000fe20000000f00 */
[----:B------:R-:W-:Y:S01]  /*2320*/  IMAD.MOV.U32 R10, RZ, RZ, R32 ;  /* 0x000000ffff0a7224 */ /* 0x000fe200078e0020 */
[----:B------:R-:W-:Y:S01]  /*2330*/  MOV R6, 0x2360 ;  /* 0x0000236000067802 */ /* 0x000fe20000000f00 */
[----:B------:R-:W-:-:S07]  /*2340*/  IMAD.MOV.U32 R9, RZ, RZ, R33 ;  /* 0x000000ffff097224 */ /* 0x000fce00078e0021 */
[----:B------:R-:W-:Y:S05]  /*2350*/  CALL.REL.NOINC `($__internal_1_$__cuda_sm20_dsqrt_rn_f64_mediumpath_v1) ;  /* 0x0000003800907944 */ /* 0x000fea0003c00000 */
[----:B------:R-:W-:Y:S02]  /*2360*/  IMAD.MOV.U32 R8, RZ, RZ, R4 ;  /* 0x000000ffff087224 */ /* 0x000fe400078e0004 */
[----:B------:R-:W-:-:S07]  /*2370*/  IMAD.MOV.U32 R9, RZ, RZ, R5 ;  /* 0x000000ffff097224 */ /* 0x000fce00078e0005 */
.L_x_26:
[----:B------:R-:W2:Y:S04]  /*2380*/  LDG.E.64 R6, desc[UR8][R14.64+-0x88] ;  /* 0xffff78080e067981 */ /* 0x000ea8000c1e1b00 */
[----:B------:R-:W3:Y:S04]  /*2390*/  LDG.E.64 R4, desc[UR8][R14.64+-0x90] ;  /* 0xffff70080e047981 */ /* 0x000ee8000c1e1b00 */
[----:B------:R-:W4:Y:S01]  /*23a0*/  LDG.E.64 R10, desc[UR8][R14.64+-0x80] ;  /* 0xffff80080e0a7981 */ /* 0x000f22000c1e1b00 */
[----:B------:R-:W-:-:S06]  /*23b0*/  DSETP.GE.AND P0, PT, R20, R8, PT ;  /* 0x000000081400722a */ /* 0x000fcc0003f06000 */
[----:B------:R-:W-:Y:S02]  /*23c0*/  FSEL R20, R20, R8, P0 ;  /* 0x0000000814147208 */ /* 0x000fe40000000000 */
[----:B------:R-:W-:Y:S02]  /*23d0*/  FSEL R21, R21, R9, P0 ;  /* 0x0000000915157208 */ /* 0x000fe40000000000 */
[----:B------:R-:W-:Y:S01]  /*23e0*/  SEL R22, R22, R0, P0 ;  /* 0x0000000016167207 */ /* 0x000fe20000000000 */
        /* <DEDUP_REMOVED lines=29> */
.L_x_27:
[----:B------:R-:W2:Y:S04]  /*25c0*/  LDG.E.64 R6, desc[UR8][R14.64+-0x58] ;  /* 0xffffa8080e067981 */ /* 0x000ea8000c1e1b00 */
[----:B------:R-:W3:Y:S04]  /*25d0*/  LDG.E.64 R4, desc[UR8][R14.64+-0x60] ;  /* 0xffffa0080e047981 */ /* 0x000ee8000c1e1b00 */
[----:B------:R-:W4:Y:S01]  /*25e0*/  LDG.E.64 R8, desc[UR8][R14.64+-0x50] ;  /* 0xffffb0080e087981 */ /* 0x000f22000c1e1b00 */
[----:B------:R-:W-:-:S06]  /*25f0*/  DSETP.GE.AND P0, PT, R20, R10, PT ;  /* 0x0000000a1400722a */ /* 0x000fcc0003f06000 */
[----:B------:R-:W-:Y:S02]  /*2600*/  FSEL R20, R20, R10, P0 ;  /* 0x0000000a14147208 */ /* 0x000fe40000000000 */
[----:B------:R-:W-:-:S06]  /*2610*/  FSEL R21, R21, R11, P0 ;  /* 0x0000000b15157208 */ /* 0x000fcc0000000000 */
[----:B------:R-:W-:Y:S01]  /*2620*/  @!P0 VIADD R22, R0, 0x1 ;  /* 0x0000000100168836 */ /* 0x000fe20000000000 */
        /* <DEDUP_REMOVED lines=17> */
[----:B------:R-:W-:Y:S01]  /*2740*/  VIADD R7, R35, 0xfff00000 ;  /* 0xfff0000023077836 */ /* 0x000fe20000000000 */
[----:B------:R-:W-:-:S05]  /*2750*/  MOV R6, R34 ;  /* 0x0000002200067202 */ /* 0x000fca0000000f00 */
[----:B------:R-:W-:-:S08]  /*2760*/  DFMA R32, R4, -R4, R12 ;  /* 0x800000040420722b */ /* 0x000fd0000000000c */
[----:B------:R-:W-:Y:S01]  /*2770*/  DFMA R8, R32, R6, R4 ;  /* 0x000000062008722b */ /* 0x000fe20000000004 */
[----:B------:R-:W-:Y:S10]  /*2780*/  @!P1 BRA `(.L_x_28) ;  /* 0x00000000001c9947 */ /* 0x000ff40003800000 */
[----:B------:R-:W-:Y:S01]  /*2790*/  IMAD.MOV.U32 R8, RZ, RZ, R34 ;  /* 0x000000ffff087224 */ /* 0x000fe200078e0022 */
[----:B------:R-:W-:Y:S01]  /*27a0*/  MOV R6, 0x27e0 ;  /* 0x000027e000067802 */ /* 0x000fe20000000f00 */
[----:B------:R-:W-:Y:S02]  /*27b0*/  IMAD.MOV.U32 R10, RZ, RZ, R32 ;  /* 0x000000ffff0a7224 */ /* 0x000fe400078e0020 */
[----:B------:R-:W-:-:S07]  /*27c0*/  IMAD.MOV.U32 R9, RZ, RZ, R33 ;  /* 0x000000ffff097224 */ /* 0x000fce00078e0021 */
[----:B------:R-:W-:Y:S05]  /*27d0*/  CALL.REL.NOINC `($__internal_1_$__cuda_sm20_dsqrt_rn_f64_mediumpath_v1) ;  /* 0x0000003400707944 */ /* 0x000fea0003c00000 */
[----:B------:R-:W-:Y:S01]  /*27e0*/  IMAD.MOV.U32 R8, RZ, RZ, R4 ;  /* 0x000000ffff087224 */ /* 0x000fe200078e0004 */
[----:B------:R-:W-:-:S07]  /*27f0*/  MOV R9, R5 ;  /* 0x0000000500097202 */ /* 0x000fce0000000f00 */
.L_x_28:
[----:B------:R-:W2:Y:S04]  /*2800*/  LDG.E.64 R6, desc[UR8][R14.64+-0x28] ;  /* 0xffffd8080e067981 */ /* 0x000ea8000c1e1b00 */
[----:B------:R-:W3:Y:S04]  /*2810*/  LDG.E.64 R4, desc[UR8][R14.64+-0x30] ;  /* 0xffffd0080e047981 */ /* 0x000ee8000c1e1b00 */
[----:B------:R-:W4:Y:S01]  /*2820*/  LDG.E.64 R10, desc[UR8][R14.64+-0x20] ;  /* 0xffffe0080e0a7981 */ /* 0x000f22000c1e1b00 */
[----:B------:R-:W-:-:S06]  /*2830*/  DSETP.GE.AND P0, PT, R20, R8, PT ;  /* 0x000000081400722a */ /* 0x000fcc0003f06000 */
[----:B------:R-:W-:Y:S02]  /*2840*/  FSEL R20, R20, R8, P0 ;  /* 0x0000000814147208 */ /* 0x000fe40000000000 */
[----:B------:R-:W-:-:S06]  /*2850*/  FSEL R21, R21, R9, P0 ;  /* 0x0000000915157208 */ /* 0x000fcc0000000000 */
[----:B------:R-:W-:Y:S01]  /*2860*/  @!P0 IADD3 R22, PT, PT, R0, 0x2, RZ ;  /* 0x0000000200168810 */ /* 0x000fe20007ffe0ff */
        /* <DEDUP_REMOVED lines=9> */
[----:B------:R-:W-:-:S05]  /*2900*/  VIADD R30, R13, 0xfcb00000 ;  /* 0xfcb000000d1e7836 */ /* 0x000fca0000000000 */
[----:B------:R-:W-:Y:S01]  /*2910*/  ISETP.GE.U32.AND P1, PT, R30, 0x7ca00000, PT ;  /* 0x7ca000001e00780c */ /* 0x000fe20003f26070 */
        /* <DEDUP_REMOVED lines=16> */
[----:B------:R-:W-:Y:S01]  /*2a20*/  MOV R10, R4 ;  /* 0x00000004000a7202 */ /* 0x000fe20000000f00 */
[----:B------:R-:W-:-:S07]  /*2a30*/  IMAD.MOV.U32 R11, RZ, RZ, R5 ;  /* 0x000000ffff0b7224 */ /* 0x000fce00078e0005 */
.L_x_29:
        /* <DEDUP_REMOVED lines=24> */
[----:B------:R-:W-:Y:S01]  /*2bc0*/  IADD3 R7, PT, PT, R35, -0x100000, RZ ;  /* 0xfff0000023077810 */ /* 0x000fe20007ffe0ff */
[----:B------:R-:W-:-:S05]  /*2bd0*/  IMAD.MOV.U32 R6, RZ, RZ, R34 ;  /* 0x000000ffff067224 */ /* 0x000fca00078e0022 */
[----:B------:R-:W-:-:S08]  /*2be0*/  DFMA R32, R4, -R4, R12 ;  /* 0x800000040420722b */ /* 0x000fd0000000000c */
[----:B------:R-:W-:Y:S01]  /*2bf0*/  DFMA R8, R32, R6, R4 ;  /* 0x000000062008722b */ /* 0x000fe20000000004 */
[----:B------:R-:W-:Y:S10]  /*2c00*/  @!P1 BRA `(.L_x_30) ;  /* 0x00000000001c9947 */ /* 0x000ff40003800000 */
[----:B------:R-:W-:Y:S01]  /*2c10*/  IMAD.MOV.U32 R8, RZ, RZ, R34 ;  /* 0x000000ffff087224 */ /* 0x000fe200078e0022 */
[----:B------:R-:W-:Y:S01]  /*2c20*/  MOV R9, R33 ;  /* 0x0000002100097202 */ /* 0x000fe20000000f00 */
[----:B------:R-:W-:Y:S01]  /*2c30*/  IMAD.MOV.U32 R10, RZ, RZ, R32 ;  /* 0x000000ffff0a7224 */ /* 0x000fe200078e0020 */
[----:B------:R-:W-:-:S07]  /*2c40*/  MOV R6, 0x2c60 ;  /* 0x00002c6000067802 */ /* 0x000fce0000000f00 */
[----:B------:R-:W-:Y:S05]  /*2c50*/  CALL.REL.NOINC `($__internal_1_$__cuda_sm20_dsqrt_rn_f64_mediumpath_v1) ;  /* 0x0000003000507944 */ /* 0x000fea0003c00000 */
[----:B------:R-:W-:Y:S02]  /*2c60*/  IMAD.MOV.U32 R8, RZ, RZ, R4 ;  /* 0x000000ffff087224 */ /* 0x000fe400078e0004 */
[----:B------:R-:W-:-:S07]  /*2c70*/  IMAD.MOV.U32 R9, RZ, RZ, R5 ;  /* 0x000000ffff097224 */ /* 0x000fce00078e0005 */
.L_x_30:
        /* <DEDUP_REMOVED lines=13> */
[----:B------:R-:W-:Y:S01]  /*2d50*/  IMAD.MOV.U32 R6, RZ, RZ, 0x0 ;  /* 0x00000000ff067424 */ /* 0x000fe200078e00ff */
[----:B------:R-:W-:-:S04]  /*2d60*/  MOV R7, 0x3fd80000 ;  /* 0x3fd8000000077802 */ /* 0x000fc80000000f00 */
        /* <DEDUP_REMOVED lines=21> */
.L_x_31:
        /* <DEDUP_REMOVED lines=13> */
[----:B------:R-:W-:Y:S01]  /*2f90*/  MOV R6, 0x0 ;  /* 0x0000000000067802 */ /* 0x000fe20000000f00 */
[----:B------:R-:W-:-:S04]  /*2fa0*/  IMAD.MOV.U32 R7, RZ, RZ, 0x3fd80000 ;  /* 0x3fd80000ff077424 */ /* 0x000fc800078e00ff */
        /* <DEDUP_REMOVED lines=21> */
.L_x_32:
        /* <DEDUP_REMOVED lines=31> */
[----:B------:R-:W-:-:S07]  /*32f0*/  IMAD.MOV.U32 R9, RZ, RZ, R11 ;  /* 0x000000ffff097224 */ /* 0x000fce00078e000b */
[----:B------:R-:W-:Y:S05]  /*3300*/  CALL.REL.NOINC `($__internal_1_$__cuda_sm20_dsqrt_rn_f64_mediumpath_v1) ;  /* 0x0000002800a47944 */ /* 0x000fea0003c00000 */
[----:B------:R-:W-:Y:S02]  /*3310*/  IMAD.MOV.U32 R32, RZ, RZ, R4 ;  /* 0x000000ffff207224 */ /* 0x000fe400078e0004 */
[----:B------:R-:W-:-:S07]  /*3320*/  IMAD.MOV.U32 R33, RZ, RZ, R5 ;  /* 0x000000ffff217224 */ /* 0x000fce00078e0005 */
.L_x_33:
[----:B------:R-:W-:Y:S01]  /*3330*/  DSETP.GE.AND P0, PT, R20, R32, PT ;  /* 0x000000201400722a */ /* 0x000fe20003f06000 */
[----:B------:R-:W-:-:S05]  /*3340*/  IADD3 R14, P2, PT, R14, 0x180, RZ ;  /* 0x000001800e0e7810 */ /* 0x000fca0007f5e0ff */
[----:B------:R-:W-:Y:S01]  /*3350*/  FSEL R20, R20, R32, P0 ;  /* 0x0000002014147208 */ /* 0x000fe20000000000 */
[----:B------:R-:W-:Y:S01]  /*3360*/  IMAD.X R15, RZ, RZ, R15, P2 ;  /* 0x000000ffff0f7224 */ /* 0x000fe200010e060f */
[----:B------:R-:W-:-:S06]  /*3370*/  FSEL R21, R21, R33, P0 ;  /* 0x0000002115157208 */ /* 0x000fcc0000000000 */
[C---:B------:R-:W-:Y:S01]  /*3380*/  @!P0 IADD3 R22, PT, PT, R0.reuse, 0x7, RZ ;  /* 0x0000000700168810 */ /* 0x040fe20007ffe0ff */
[----:B------:R-:W-:-:S05]  /*3390*/  VIADD R0, R0, 0x8 ;  /* 0x0000000800007836 */ /* 0x000fca0000000000 */
[----:B------:R-:W-:-:S13]  /*33a0*/  ISETP.NE.AND P1, PT, R0, 0x20b8, PT ;  /* 0x000020b80000780c */ /* 0x000fda0003f25270 */
[----:B------:R-:W-:Y:S05]  /*33b0*/  @P1 BRA `(.L_x_34) ;  /* 0xffffffec00701947 */ /* 0x000fea000383ffff */
[----:B------:R-:W0:Y:S01]  /*33c0*/  LDC.64 R4, c[0x0][0x390] ;  /* 0x0000e400ff047b82 */ /* 0x000e220000000a00 */
[----:B------:R-:W-:Y:S01]  /*33d0*/  IMAD R7, R22, 0x6, RZ ;  /* 0x0000000616077824 */ /* 0x000fe200078e02ff */
[----:B------:R-:W1:Y:S03]  /*33e0*/  LDCU.64 UR4, c[0x0][0x390] ;  /* 0x00007200ff0477ac */ /* 0x000e660008000a00 */
[----:B0-----:R-:W-:-:S05]  /*33f0*/  IMAD.WIDE.U32 R4, R7, 0x8, R4 ;  /* 0x0000000807047825 */ /* 0x001fca00078e0004 */
[----:B------:R-:W2:Y:S04]  /*3400*/  LDG.E.64 R6, desc[UR8][R4.64+0x28] ;  /* 0x0000280804067981 */ /* 0x000ea8000c1e1b00 */
[----:B------:R0:W5:Y:S04]  /*3410*/  LDG.E.64 R22, desc[UR8][R4.64+0x18] ;  /* 0x0000180804167981 */ /* 0x000168000c1e1b00 */
[----:B------:R0:W5:Y:S01]  /*3420*/  LDG.E.64 R20, desc[UR8][R4.64+0x20] ;  /* 0x0000200804147981 */ /* 0x000162000c1e1b00 */
[----:B-1----:R-:W-:Y:S01]  /*3430*/  UIADD3 UR4, UP0, UPT, UR4, 0x28, URZ ;  /* 0x0000002804047890 */ /* 0x002fe2000ff1e0ff */
[----:B------:R-:W-:Y:S01]  /*3440*/  IMAD.MOV.U32 R0, RZ, RZ, RZ ;  /* 0x000000ffff007224 */ /* 0x000fe200078e00ff */
[----:B------:R-:W-:Y:S01]  /*3450*/  MOV R17, 0x100000 ;  /* 0x0010000000117802 */ /* 0x000fe20000000f00 */
[----:B------:R-:W-:Y:S01]  /*3460*/  IMAD.MOV.U32 R16, RZ, RZ, 0x0 ;  /* 0x00000000ff107424 */ /* 0x000fe200078e00ff */
[----:B------:R-:W-:-:S02]  /*3470*/  UIADD3.X UR5, UPT, UPT, URZ, UR5, URZ, UP0, !UPT ;  /* 0x00000005ff057290 */ /* 0x000fc400087fe4ff */
[----:B------:R-:W-:Y:S01]  /*3480*/  IMAD.U32 R14, RZ, RZ, UR4 ;  /* 0x00000004ff0e7e24 */ /* 0x000fe2000f8e00ff */
[----:B------:R-:W-:-:S03]  /*3490*/  UMOV UR4, URZ ;  /* 0x000000ff00047c82 */ /* 0x000fc60008000000 */
[----:B------:R-:W-:Y:S01]  /*34a0*/  IMAD.U32 R15, RZ, RZ, UR5 ;  /* 0x00000005ff0f7e24 */ /* 0x000fe2000f8e00ff */
[----:B--2---:R-:W-:-:S08]  /*34b0*/  DADD R6, -R2, R6 ;  /* 0x0000000002067229 */ /* 0x004fd00000000106 */
[----:B0-----:R-:W-:-:S11]  /*34c0*/  DMUL R18, R6, R6 ;  /* 0x0000000606127228 */ /* 0x001fd60000000000 */
.L_x_56:
[----:B------:R-:W2:Y:S04]  /*34d0*/  LDG.E.64 R4, desc[UR8][R14.64+-0x10] ;  /* 0xfffff0080e047981 */ /* 0x000ea8000c1e1b00 */
[----:B-----5:R0:W5:Y:S04]  /*34e0*/  LDG.E.64 R30, desc[UR8][R14.64+-0x8] ;  /* 0xfffff8080e1e7981 */ /* 0x020168000c1e1b00 */
[----:B------:R0:W5:Y:S01]  /*34f0*/  LDG.E.64 R32, desc[UR8][R14.64] ;  /* 0x000000080e207981 */ /* 0x000162000c1e1b00 */
[----:B------:R-:W1:Y:S01]  /*3500*/  MUFU.RCP64H R3, 116 ;  /* 0x405d000000037908 */ /* 0x000e620000001800 */
[----:B------:R-:W-:Y:S01]  /*3510*/  IMAD.MOV.U32 R6, RZ, RZ, 0x0 ;  /* 0x00000000ff067424 */ /* 0x000fe200078e00ff */
[----:B------:R-:W-:Y:S01]  /*3520*/  MOV R2, 0x1 ;  /* 0x0000000100027802 */ /* 0x000fe20000000f00 */
[----:B------:R-:W-:-:S06]  /*3530*/  IMAD.MOV.U32 R7, RZ, RZ, 0x405d0000 ;  /* 0x405d0000ff077424 */ /* 0x000fcc00078e00ff */
[----:B-1----:R-:W-:-:S08]  /*3540*/  DFMA R8, R2, -R6, 1 ;  /* 0x3ff000000208742b */ /* 0x002fd00000000806 */
[----:B------:R-:W-:-:S08]  /*3550*/  DFMA R8, R8, R8, R8 ;  /* 0x000000080808722b */ /* 0x000fd00000000008 */
[----:B------:R-:W-:-:S08]  /*3560*/  DFMA R8, R2, R8, R2 ;  /* 0x000000080208722b */ /* 0x000fd00000000002 */
[----:B------:R-:W-:-:S08]  /*3570*/  DFMA R6, R8, -R6, 1 ;  /* 0x3ff000000806742b */ /* 0x000fd00000000806 */
[----:B------:R-:W-:Y:S02]  /*3580*/  DFMA R10, R8, R6, R8 ;  /* 0x00000006080a722b */ /* 0x000fe40000000008 */
[----:B--2---:R-:W-:-:S08]  /*3590*/  DADD R8, R4, 16 ;  /* 0x4030000004087429 */ /* 0x004fd00000000000 */
[----:B------:R-:W-:Y:S02]  /*35a0*/  DMUL R2, R10, R8 ;  /* 0x000000080a027228 */ /* 0x000fe40000000000 */
[----:B------:R-:W-:-:S06]  /*35b0*/  FSETP.GEU.AND P1, PT, |R9|, 6.5827683646048100446e-37, PT ;  /* 0x036000000900780b */ /* 0x000fcc0003f2e200 */
[----:B------:R-:W-:-:S08]  /*35c0*/  DFMA R6, R2, -116, R8 ;  /* 0xc05d00000206782b */ /* 0x000fd00000000008 */
[----:B------:R-:W-:-:S10]  /*35d0*/  DFMA R2, R10, R6, R2 ;  /* 0x000000060a02722b */ /* 0x000fd40000000002 */
[----:B------:R-:W-:-:S05]  /*35e0*/  FFMA R6, RZ, 3.453125, R3 ;  /* 0x405d0000ff067823 */ /* 0x000fca0000000003 */
[----:B------:R-:W-:-:S13]  /*35f0*/  FSETP.GT.AND P0, PT, |R6|, 1.469367938527859385e-39, PT ;  /* 0x001000000600780b */ /* 0x000fda0003f04200 */
[----:B0-----:R-:W-:Y:S05]  /*3600*/  @P0 BRA P1, `(.L_x_35) ;  /* 0x00000000001c0947 */ /* 0x001fea0000800000 */
[----:B------:R-:W-:Y:S01]  /*3610*/  IMAD.MOV.U32 R10, RZ, RZ, R8 ;  /* 0x000000ffff0a7224 */ /* 0x000fe200078e0008 */
[----:B------:R-:W-:Y:S01]  /*3620*/  MOV R6, 0x3660 ;  /* 0x0000366000067802 */ /* 0x000fe20000000f00 */
[----:B------:R-:W-:Y:S02]  /*3630*/  IMAD.MOV.U32 R8, RZ, RZ, RZ ;  /* 0x000000ffff087224 */ /* 0x000fe400078e00ff */
[----:B------:R-:W-:-:S07]  /*3640*/  IMAD.MOV.U32 R7, RZ, RZ, 0x405d0000 ;  /* 0x405d0000ff077424 */ /* 0x000fce00078e00ff */
[----:B-----5:R-:W-:Y:S05]  /*3650*/  CALL.REL.NOINC `($__internal_0_$__cuda_sm20_div_rn_f64_full) ;  /* 0x00000020003c7944 */ /* 0x020fea0003c00000 */
[----:B------:R-:W-:Y:S01]  /*3660*/  IMAD.MOV.U32 R2, RZ, RZ, R8 ;  /* 0x000000ffff027224 */ /* 0x000fe200078e0008 */
[----:B------:R-:W-:-:S07]  /*3670*/  MOV R3, R7 ;  /* 0x0000000700037202 */ /* 0x000fce0000000f00 */
.L_x_35:
[----:B------:R-:W0:Y:S01]  /*3680*/  MUFU.RCP64H R7, 500 ;  /* 0x407f400000077908 */ /* 0x000e220000001800 */
[----:B------:R-:W-:Y:S01]  /*3690*/  IMAD.MOV.U32 R10, RZ, RZ, 0x0 ;  /* 0x00000000ff0a7424 */ /* 0x000fe200078e00ff */
[----:B-----5:R-:W-:Y:S01]  /*36a0*/  FSETP.GEU.AND P1, PT, |R31|, 6.5827683646048100446e-37, PT ;  /* 0x036000001f00780b */ /* 0x020fe20003f2e200 */
        /* <DEDUP_REMOVED lines=8> */
[----:B------:R-:W-:-:S08]  /*3730*/  DFMA R10, R8, -500, R30 ;  /* 0xc07f4000080a782b */ /* 0x000fd0000000001e */
[----:B------:R-:W-:-:S10]  /*3740*/  DFMA R6, R6, R10, R8 ;  /* 0x0000000a0606722b */ /* 0x000fd40000000008 */
[----:B------:R-:W-:-:S05]  /*3750*/  FFMA R8, RZ, 3.98828125, R7 ;  /* 0x407f4000ff087823 */ /* 0x000fca0000000007 */
[----:B------:R-:W-:-:S13]  /*3760*/  FSETP.GT.AND P0, PT, |R8|, 1.469367938527859385e-39, PT ;  /* 0x001000000800780b */ /* 0x000fda0003f04200 */
[----:B------:R-:W-:Y:S05]  /*3770*/  @P0 BRA P1, `(.L_x_36) ;  /* 0x00000000001c0947 */ /* 0x000fea0000800000 */
[----:B------:R-:W-:Y:S01]  /*3780*/  IMAD.MOV.U32 R10, RZ, RZ, R30 ;  /* 0x000000ffff0a7224 */ /* 0x000fe200078e001e */
[----:B------:R-:W-:Y:S01]  /*3790*/  MOV R9, R31 ;  /* 0x0000001f00097202 */ /* 0x000fe20000000f00 */
[----:B------:R-:W-:Y:S01]  /*37a0*/  IMAD.MOV.U32 R8, RZ, RZ, RZ ;  /* 0x000000ffff087224 */ /* 0x000fe200078e00ff */
[----:B------:R-:W-:Y:S01]  /*37b0*/  MOV R6, 0x37e0 ;  /* 0x000037e000067802 */ /* 0x000fe20000000f00 */
[----:B------:R-:W-:-:S07]  /*37c0*/  IMAD.MOV.U32 R7, RZ, RZ, 0x407f4000 ;  /* 0x407f4000ff077424 */ /* 0x000fce00078e00ff */
[----:B------:R-:W-:Y:S05]  /*37d0*/  CALL.REL.NOINC `($__internal_0_$__cuda_sm20_div_rn_f64_full) ;  /* 0x0000001c00dc7944 */ /* 0x000fea0003c00000 */
[----:B------:R-:W-:-:S07]  /*37e0*/  IMAD.MOV.U32 R6, RZ, RZ, R8 ;  /* 0x000000ffff067224 */ /* 0x000fce00078e0008 */
.L_x_36:
[----:B------:R-:W0:Y:S01]  /*37f0*/  MUFU.RCP64H R9, -200 ;  /* 0xc069000000097908 */ /* 0x000e220000001800 */
[----:B------:R-:W-:Y:S01]  /*3800*/  IMAD.MOV.U32 R12, RZ, RZ, 0x0 ;  /* 0x00000000ff0c7424 */ /* 0x000fe200078e00ff */
[----:B------:R-:W-:Y:S01]  /*3810*/  MOV R13, 0x40690000 ;  /* 0x40690000000d7802 */ /* 0x000fe20000000f00 */
[----:B------:R-:W-:Y:S01]  /*3820*/  IMAD.MOV.U32 R8, RZ, RZ, 0x1 ;  /* 0x00000001ff087424 */ /* 0x000fe200078e00ff */
[----:B------:R-:W-:Y:S01]  /*3830*/  FSETP.GEU.AND P1, PT, |R33|, 6.5827683646048100446e-37, PT ;  /* 0x036000002100780b */ /* 0x000fe20003f2e200 */
[----:B------:R-:W-:-:S04]  /*3840*/  DADD R30, R6, R2 ;  /* 0x00000000061e7229 */ /* 0x000fc80000000002 */
[----:B0-----:R-:W-:-:S08]  /*3850*/  DFMA R10, R8, R12, 1 ;  /* 0x3ff00000080a742b */ /* 0x001fd0000000000c */
[----:B------:R-:W-:-:S08]  /*3860*/  DFMA R10, R10, R10, R10 ;  /* 0x0000000a0a0a722b */ /* 0x000fd0000000000a */
[----:B------:R-:W-:-:S08]  /*3870*/  DFMA R10, R8, R10, R8 ;  /* 0x0000000a080a722b */ /* 0x000fd00000000008 */
[----:B------:R-:W-:-:S08]  /*3880*/  DFMA R8, R10, R12, 1 ;  /* 0x3ff000000a08742b */ /* 0x000fd0000000000c */
[----:B------:R-:W-:-:S08]  /*3890*/  DFMA R8, R10, R8, R10 ;  /* 0x000000080a08722b */ /* 0x000fd0000000000a */
[----:B------:R-:W-:-:S08]  /*38a0*/  DMUL R10, R32, R8 ;  /* 0x00000008200a7228 */ /* 0x000fd00000000000 */
[----:B------:R-:W-:-:S08]  /*38b0*/  DFMA R12, R10, 200, R32 ;  /* 0x406900000a0c782b */ /* 0x000fd00000000020 */
[----:B------:R-:W-:-:S10]  /*38c0*/  DFMA R8, R8, R12, R10 ;  /* 0x0000000c0808722b */ /* 0x000fd4000000000a */
[----:B------:R-:W-:-:S05]  /*38d0*/  FFMA R10, RZ, -3.640625, R9 ;  /* 0xc0690000ff0a7823 */ /* 0x000fca0000000009 */
[----:B------:R-:W-:-:S13]  /*38e0*/  FSETP.GT.AND P0, PT, |R10|, 1.469367938527859385e-39, PT ;  /* 0x001000000a00780b */ /* 0x000fda0003f04200 */
[----:B------:R-:W-:Y:S05]  /*38f0*/  @P0 BRA P1, `(.L_x_37) ;  /* 0x00000000001c0947 */ /* 0x000fea0000800000 */
[----:B------:R-:W-:Y:S01]  /*3900*/  IMAD.MOV.U32 R10, RZ, RZ, R32 ;  /* 0x000000ffff0a7224 */ /* 0x000fe200078e0020 */
[----:B------:R-:W-:Y:S01]  /*3910*/  MOV R7, 0xc0690000 ;  /* 0xc069000000077802 */ /* 0x000fe20000000f00 */
[----:B------:R-:W-:Y:S01]  /*3920*/  IMAD.MOV.U32 R9, RZ, RZ, R33 ;  /* 0x000000ffff097224 */ /* 0x000fe200078e0021 */
[----:B------:R-:W-:Y:S01]  /*3930*/  MOV R6, 0x3960 ;  /* 0x0000396000067802 */ /* 0x000fe20000000f00 */
[----:B------:R-:W-:-:S07]  /*3940*/  IMAD.MOV.U32 R8, RZ, RZ, RZ ;  /* 0x000000ffff087224 */ /* 0x000fce00078e00ff */
[----:B------:R-:W-:Y:S05]  /*3950*/  CALL.REL.NOINC `($__internal_0_$__cuda_sm20_div_rn_f64_full) ;  /* 0x0000001c007c7944 */ /* 0x000fea0003c00000 */
[----:B------:R-:W-:-:S07]  /*3960*/  IMAD.MOV.U32 R9, RZ, RZ, R7 ;  /* 0x000000ffff097224 */ /* 0x000fce00078e0007 */
.L_x_37:
[----:B------:R-:W-:Y:S01]  /*3970*/  DADD R6, -RZ, |R30| ;  /* 0x00000000ff067229 */ /* 0x000fe2000000051e */
[----:B------:R-:W-:Y:S01]  /*3980*/  UMOV UR6, URZ ;  /* 0x000000ff00067c82 */ /* 0x000fe20008000000 */
[----:B------:R-:W-:Y:S01]  /*3990*/  DADD R32, R8, R2 ;  /* 0x0000000008207229 */ /* 0x000fe20000000002 */
[----:B------:R-:W-:-:S07]  /*39a0*/  UMOV UR7, 0x40080000 ;  /* 0x4008000000077882 */ /* 0x000fce0000000000 */
[----:B------:R-:W-:Y:S01]  /*39b0*/  IMAD.MOV.U32 R8, RZ, RZ, R6 ;  /* 0x000000ffff087224 */ /* 0x000fe200078e0006 */
[----:B------:R-:W-:-:S07]  /*39c0*/  MOV R6, 0x39e0 ;  /* 0x000039e000067802 */ /* 0x000fce0000000f00 */
[----:B------:R-:W-:Y:S05]  /*39d0*/  CALL.REL.NOINC `($_Z7correctPiPdS0_PcS_$__internal_accurate_pow) ;  /* 0x00000024008c7944 */ /* 0x000fea0003c00000 */
[C---:B------:R-:W-:Y:S01]  /*39e0*/  DADD R10, R30.reuse, 3 ;  /* 0x400800001e0a7429 */ /* 0x040fe20000000000 */
[----:B------:R-:W-:Y:S01]  /*39f0*/  IMAD.MOV.U32 R6, RZ, RZ, R8 ;  /* 0x000000ffff067224 */ /* 0x000fe200078e0008 */
[----:B------:R-:W-:Y:S01]  /*3a00*/  ISETP.GE.AND P3, PT, R31, RZ, PT ;  /* 0x000000ff1f00720c */ /* 0x000fe20003f66270 */
[C---:B------:R-:W-:Y:S02]  /*3a10*/  DSETP.NEU.AND P0, PT, R30.reuse, RZ, PT ;  /* 0x000000ff1e00722a */ /* 0x040fe40003f0d000 */
[----:B------:R-:W-:Y:S02]  /*3a20*/  DSETP.NEU.AND P2, PT, R30, 1, PT ;  /* 0x3ff000001e00742a */ /* 0x000fe40003f4d000 */
[----:B------:R-:W-:-:S03]  /*3a30*/  DADD R12, -RZ, -R6 ;  /* 0x00000000ff0c7229 */ /* 0x000fc60000000906 */
[----:B------:R-:W-:-:S04]  /*3a40*/  LOP3.LUT R10, R11, 0x7ff00000, RZ, 0xc0, !PT ;  /* 0x7ff000000b0a7812 */ /* 0x000fc800078ec0ff */
[----:B------:R-:W-:-:S03]  /*3a50*/  ISETP.NE.AND P1, PT, R10, 0x7ff00000, PT ;  /* 0x7ff000000a00780c */ /* 0x000fc60003f25270 */
[----:B------:R-:W-:Y:S02]  /*3a60*/  FSEL R6, R12, R8, !P3 ;  /* 0x000000080c067208 */ /* 0x000fe40005800000 */
[----:B------:R-:W-:Y:S02]  /*3a70*/  FSEL R7, R13, R7, !P3 ;  /* 0x000000070d077208 */ /* 0x000fe40005800000 */
[----:B------:R-:W-:Y:S02]  /*3a80*/  FSEL R6, R6, RZ, P0 ;  /* 0x000000ff06067208 */ /* 0x000fe40000000000 */
[----:B------:R-:W-:-:S04]  /*3a90*/  FSEL R7, R31, R7, !P0 ;  /* 0x000000071f077208 */ /* 0x000fc80004000000 */
[----:B------:R-:W-:Y:S05]  /*3aa0*/  @P1 BRA `(.L_x_38) ;  /* 0x00000000001c1947 */ /* 0x000fea0003800000 */
[----:B------:R-:W-:-:S14]  /*3ab0*/  DSETP.NAN.AND P0, PT, R30, R30, PT ;  /* 0x0000001e1e00722a */ /* 0x000fdc0003f08000 */
[----:B------:R-:W-:Y:S01]  /*3ac0*/  @P0 DADD R6, R30, 3 ;  /* 0x400800001e060429 */ /* 0x000fe20000000000 */
[----:B------:R-:W-:Y:S10]  /*3ad0*/  @P0 BRA `(.L_x_38) ;  /* 0x0000000000100947 */ /* 0x000ff40003800000 */
[----:B------:R-:W-:-:S14]  /*3ae0*/  DSETP.NEU.AND P0, PT, |R30|, +INF , PT ;  /* 0x7ff000001e00742a */ /* 0x000fdc0003f0d200 */
[----:B------:R-:W-:Y:S01]  /*3af0*/  @!P0 IMAD.MOV.U32 R8, RZ, RZ, -0x100000 ;  /* 0xfff00000ff088424 */ /* 0x000fe200078e00ff */
[----:B------:R-:W-:-:S04]  /*3b00*/  @!P0 MOV R6, RZ ;  /* 0x000000ff00068202 */ /* 0x000fc80000000f00 */
[----:B------:R-:W-:-:S07]  /*3b10*/  @!P0 SEL R7, R8, 0x7ff00000, !P3 ;  /* 0x7ff0000008078807 */ /* 0x000fce0005800000 */
.L_x_38:
[----:B------:R-:W-:Y:S01]  /*3b20*/  FSEL R34, R6, RZ, P2 ;  /* 0x000000ff06227208 */ /* 0x000fe20001000000 */
[----:B------:R-:W-:Y:S01]  /*3b30*/  UMOV UR6, 0x32fcac8e ;  /* 0x32fcac8e00067882 */ /* 0x000fe20000000000 */
[----:B------:R-:W-:Y:S01]  /*3b40*/  FSEL R35, R7, 1.875, P2 ;  /* 0x3ff0000007237808 */ /* 0x000fe20001000000 */
[----:B------:R-:W-:-:S05]  /*3b50*/  UMOV UR7, 0x3f822318 ;  /* 0x3f82231800077882 */ /* 0x000fca0000000000 */
[----:B------:R-:W-:-:S14]  /*3b60*/  DSETP.GT.AND P0, PT, R34, UR6, PT ;  /* 0x0000000622007e2a */ /* 0x000fdc000bf04000 */
[----:B------:R-:W-:Y:S05]  /*3b70*/  @P0 BRA `(.L_x_39) ;  /* 0x00000000006c0947 */ /* 0x000fea0003800000 */
[----:B------:R-:W0:Y:S01]  /*3b80*/  MUFU.RCP64H R9, 903.2998046875 ;  /* 0x408c3a6600097908 */ /* 0x000e220000001800 */
[----:B------:R-:W-:Y:S01]  /*3b90*/  IMAD.MOV.U32 R6, RZ, RZ, 0x66666666 ;  /* 0x66666666ff067424 */ /* 0x000fe200078e00ff */
[----:B------:R-:W-:Y:S01]  /*3ba0*/  MOV R13, 0x405d0000 ;  /* 0x405d0000000d7802 */ /* 0x000fe20000000f00 */
[----:B------:R-:W-:Y:S02]  /*3bb0*/  IMAD.MOV.U32 R7, RZ, RZ, 0x408c3a66 ;  /* 0x408c3a66ff077424 */ /* 0x000fe400078e00ff */
[----:B------:R-:W-:Y:S02]  /*3bc0*/  IMAD.MOV.U32 R8, RZ, RZ, 0x1 ;  /* 0x00000001ff087424 */ /* 0x000fe400078e00ff */
[----:B------:R-:W-:-:S06]  /*3bd0*/  IMAD.MOV.U32 R12, RZ, RZ, 0x0 ;  /* 0x00000000ff0c7424 */ /* 0x000fcc00078e00ff */
[----:B------:R-:W-:Y:S02]  /*3be0*/  DFMA R30, R30, R12, -16 ;  /* 0xc03000001e1e742b */ /* 0x000fe4000000000c */
        /* <DEDUP_REMOVED lines=9> */
[----:B------:R-:W-:-:S05]  /*3c80*/  FFMA R6, RZ, 4.3821287155151367188, R35 ;  /* 0x408c3a66ff067823 */ /* 0x000fca0000000023 */
[----:B------:R-:W-:-:S13]  /*3c90*/  FSETP.GT.AND P0, PT, |R6|, 1.469367938527859385e-39, PT ;  /* 0x001000000600780b */ /* 0x000fda0003f04200 */
[----:B------:R-:W-:Y:S05]  /*3ca0*/  @P0 BRA P1, `(.L_x_39) ;  /* 0x0000000000200947 */ /* 0x000fea0000800000 */
[----:B------:R-:W-:Y:S01]  /*3cb0*/  IMAD.MOV.U32 R10, RZ, RZ, R30 ;  /* 0x000000ffff0a7224 */ /* 0x000fe200078e001e */
[----:B------:R-:W-:Y:S01]  /*3cc0*/  MOV R6, 0x3d10 ;  /* 0x00003d1000067802 */ /* 0x000fe20000000f00 */
[----:B------:R-:W-:Y:S02]  /*3cd0*/  IMAD.MOV.U32 R9, RZ, RZ, R31 ;  /* 0x000000ffff097224 */ /* 0x000fe400078e001f */
[----:B------:R-:W-:Y:S02]  /*3ce0*/  IMAD.MOV.U32 R8, RZ, RZ, 0x66666666 ;  /* 0x66666666ff087424 */ /* 0x000fe400078e00ff */
[----:B------:R-:W-:-:S07]  /*3cf0*/  IMAD.MOV.U32 R7, RZ, RZ, 0x408c3a66 ;  /* 0x408c3a66ff077424 */ /* 0x000fce00078e00ff */
[----:B------:R-:W-:Y:S05]  /*3d00*/  CALL.REL.NOINC `($__internal_0_$__cuda_sm20_div_rn_f64_full) ;  /* 0x0000001800907944 */ /* 0x000fea0003c00000 */
[----:B------:R-:W-:Y:S01]  /*3d10*/  MOV R34, R8 ;  /* 0x0000000800227202 */ /* 0x000fe20000000f00 */
[----:B------:R-:W-:-:S07]  /*3d20*/  IMAD.MOV.U32 R35, RZ, RZ, R7 ;  /* 0x000000ffff237224 */ /* 0x000fce00078e0007 */
.L_x_39:
[----:B------:R-:W-:Y:S01]  /*3d30*/  UMOV UR6, 0xa4c11507 ;  /* 0xa4c1150700067882 */ /* 0x000fe20000000000 */
[----:B------:R-:W-:Y:S02]  /*3d40*/  UMOV UR7, 0x401fff9d ;  /* 0x401fff9d00077882 */ /* 0x000fe40000000000 */
[----:B------:R-:W-:-:S14]  /*3d50*/  DSETP.GT.AND P0, PT, R4, UR6, PT ;  /* 0x0000000604007e2a */ /* 0x000fdc000bf04000 */
[----:B------:R-:W-:Y:S05]  /*3d60*/  @!P0 BRA `(.L_x_40) ;  /* 0x0000000000688947 */ /* 0x000fea0003800000 */
[----:B------:R-:W-:Y:S01]  /*3d70*/  IMAD.MOV.U32 R8, RZ, RZ, R2 ;  /* 0x000000ffff087224 */ /* 0x000fe200078e0002 */
[----:B------:R-:W-:Y:S01]  /*3d80*/  MOV R6, 0x3dd0 ;  /* 0x00003dd000067802 */ /* 0x000fe20000000f00 */
[----:B------:R-:W-:Y:S01]  /*3d90*/  IMAD.MOV.U32 R7, RZ, RZ, R3 ;  /* 0x000000ffff077224 */ /* 0x000fe200078e0003 */
[----:B------:R-:W-:Y:S01]  /*3da0*/  UMOV UR6, URZ ;  /* 0x000000ff00067c82 */ /* 0x000fe20008000000 */
[----:B------:R-:W-:-:S05]  /*3db0*/  UMOV UR7, 0x40080000 ;  /* 0x4008000000077882 */ /* 0x000fca0000000000 */
[----:B------:R-:W-:Y:S05]  /*3dc0*/  CALL.REL.NOINC `($_Z7correctPiPdS0_PcS_$__internal_accurate_pow) ;  /* 0x0000002000907944 */ /* 0x000fea0003c00000 */
[----:B------:R-:W-:Y:S01]  /*3dd0*/  IMAD.MOV.U32 R6, RZ, RZ, R8 ;  /* 0x000000ffff067224 */ /* 0x000fe200078e0008 */
[C---:B------:R-:W-:Y:S01]  /*3de0*/  DADD R4, R2.reuse, 3 ;  /* 0x4008000002047429 */ /* 0x040fe20000000000 */
[----:B------:R-:W-:Y:S01]  /*3df0*/  ISETP.GE.AND P0, PT, R3, RZ, PT ;  /* 0x000000ff0300720c */ /* 0x000fe20003f06270 */
[C---:B------:R-:W-:Y:S02]  /*3e00*/  DSETP.NEU.AND P3, PT, R2.reuse, +INF , PT ;  /* 0x7ff000000200742a */ /* 0x040fe40003f6d000 */
[----:B------:R-:W-:Y:S02]  /*3e10*/  DSETP.NEU.AND P1, PT, R2, RZ, PT ;  /* 0x000000ff0200722a */ /* 0x000fe40003f2d000 */
[----:B------:R-:W-:Y:S01]  /*3e20*/  DADD R10, -RZ, -R6 ;  /* 0x00000000ff0a7229 */ /* 0x000fe20000000906 */
[----:B------:R-:W-:-:S03]  /*3e30*/  MOV R6, 0xfff00000 ;  /* 0xfff0000000067802 */ /* 0x000fc60000000f00 */
[----:B------:R-:W-:-:S04]  /*3e40*/  LOP3.LUT R4, R5, 0x7ff00000, RZ, 0xc0, !PT ;  /* 0x7ff0000005047812 */ /* 0x000fc800078ec0ff */
[----:B------:R-:W-:Y:S02]  /*3e50*/  ISETP.NE.AND P2, PT, R4, 0x7ff00000, PT ;  /* 0x7ff000000400780c */ /* 0x000fe40003f45270 */
[----:B------:R-:W-:Y:S02]  /*3e60*/  FSEL R8, R10, R8, !P0 ;  /* 0x000000080a087208 */ /* 0x000fe40004000000 */
[----:B------:R-:W-:Y:S02]  /*3e70*/  FSEL R5, R11, R7, !P0 ;  /* 0x000000070b057208 */ /* 0x000fe40004000000 */
[----:B------:R-:W-:Y:S01]  /*3e80*/  SEL R4, R6, 0x7ff00000, !P0 ;  /* 0x7ff0000006047807 */ /* 0x000fe20004000000 */
[----:B------:R-:W-:Y:S01]  /*3e90*/  DSETP.NEU.AND P0, PT, R2, 1, PT ;  /* 0x3ff000000200742a */ /* 0x000fe20003f0d000 */
[----:B------:R-:W-:Y:S02]  /*3ea0*/  FSEL R30, R8, RZ, P1 ;  /* 0x000000ff081e7208 */ /* 0x000fe40000800000 */
[----:B------:R-:W-:-:S02]  /*3eb0*/  FSEL R5, R3, R5, !P1 ;  /* 0x0000000503057208 */ /* 0x000fc40004800000 */
[----:B------:R-:W-:Y:S02]  /*3ec0*/  @!P3 FSEL R30, R30, RZ, P2 ;  /* 0x000000ff1e1eb208 */ /* 0x000fe40001000000 */
[----:B------:R-:W-:Y:S02]  /*3ed0*/  @!P3 FSEL R5, R4, R5, !P2 ;  /* 0x000000050405b208 */ /* 0x000fe40005000000 */
[----:B------:R-:W-:Y:S02]  /*3ee0*/  FSEL R30, R30, RZ, P0 ;  /* 0x000000ff1e1e7208 */ /* 0x000fe40000000000 */
[----:B------:R-:W-:Y:S01]  /*3ef0*/  FSEL R31, R5, 1.875, P0 ;  /* 0x3ff00000051f7808 */ /* 0x000fe20000000000 */
[----:B------:R-:W-:Y:S06]  /*3f00*/  BRA `(.L_x_41) ;  /* 0x0000000000647947 */ /* 0x000fec0003800000 */
.L_x_40:
[----:B------:R-:W0:Y:S01]  /*3f10*/  MUFU.RCP64H R3, 903.2998046875 ;  /* 0x408c3a6600037908 */ /* 0x000e220000001800 */
        /* <DEDUP_REMOVED lines=22> */
.L_x_42:
[----:B------:R-:W-:Y:S01]  /*4080*/  IMAD.MOV.U32 R30, RZ, RZ, R8 ;  /* 0x000000ffff1e7224 */ /* 0x000fe200078e0008 */
[----:B------:R-:W-:-:S07]  /*4090*/  MOV R31, R9 ;  /* 0x00000009001f7202 */ /* 0x000fce0000000f00 */
.L_x_41:
[----:B------:R-:W-:Y:S01]  /*40a0*/  DADD R6, -RZ, |R32| ;  /* 0x00000000ff067229 */ /* 0x000fe20000000520 */
[----:B------:R-:W-:Y:S01]  /*40b0*/  UMOV UR6, URZ ;  /* 0x000000ff00067c82 */ /* 0x000fe20008000000 */
[----:B------:R-:W-:-:S08]  /*40c0*/  UMOV UR7, 0x40080000 ;  /* 0x4008000000077882 */ /* 0x000fd00000000000 */
        /* <DEDUP_REMOVED lines=20> */
[----:B------:R-:W-:Y:S02]  /*4210*/  @!P0 IMAD.MOV.U32 R4, RZ, RZ, -0x100000 ;  /* 0xfff00000ff048424 */ /* 0x000fe400078e00ff */
[----:B------:R-:W-:-:S03]  /*4220*/  @!P0 IMAD.MOV.U32 R2, RZ, RZ, RZ ;  /* 0x000000ffff028224 */ /* 0x000fc600078e00ff */
[----:B------:R-:W-:-:S07]  /*4230*/  @!P0 SEL R3, R4, 0x7ff00000, !P3 ;  /* 0x7ff0000004038807 */ /* 0x000fce0005800000 */
.L_x_43:
[----:B------:R-:W-:Y:S01]  /*4240*/  FSEL R8, R2, RZ, P2 ;  /* 0x000000ff02087208 */ /* 0x000fe20001000000 */
[----:B------:R-:W-:Y:S01]  /*4250*/  UMOV UR6, 0x32fcac8e ;  /* 0x32fcac8e00067882 */ /* 0x000fe20000000000 */
[----:B------:R-:W-:Y:S01]  /*4260*/  FSEL R9, R3, 1.875, P2 ;  /* 0x3ff0000003097808 */ /* 0x000fe20001000000 */
[----:B------:R-:W-:-:S05]  /*4270*/  UMOV UR7, 0x3f822318 ;  /* 0x3f82231800077882 */ /* 0x000fca0000000000 */
[----:B------:R-:W-:-:S14]  /*4280*/  DSETP.GT.AND P0, PT, R8, UR6, PT ;  /* 0x0000000608007e2a */ /* 0x000fdc000bf04000 */
[----:B------:R-:W-:Y:S05]  /*4290*/  @P0 BRA `(.L_x_44) ;  /* 0x0000000000640947 */ /* 0x000fea0003800000 */
[----:B------:R-:W0:Y:S01]  /*42a0*/  MUFU.RCP64H R3, 903.2998046875 ;  /* 0x408c3a6600037908 */ /* 0x000e220000001800 */
[----:B------:R-:W-:Y:S01]  /*42b0*/  MOV R4, 0x66666666 ;  /* 0x6666666600047802 */ /* 0x000fe20000000f00 */
[----:B------:R-:W-:Y:S02]  /*42c0*/  IMAD.MOV.U32 R5, RZ, RZ, 0x408c3a66 ;  /* 0x408c3a66ff057424 */ /* 0x000fe400078e00ff */
        /* <DEDUP_REMOVED lines=16> */
[----:B------:R-:W-:Y:S01]  /*43d0*/  MOV R9, R11 ;  /* 0x0000000b00097202 */ /* 0x000fe20000000f00 */
[----:B------:R-:W-:Y:S01]  /*43e0*/  IMAD.MOV.U32 R8, RZ, RZ, 0x66666666 ;  /* 0x66666666ff087424 */ /* 0x000fe200078e00ff */
[----:B------:R-:W-:Y:S01]  /*43f0*/  MOV R6, 0x4420 ;  /* 0x0000442000067802 */ /* 0x000fe20000000f00 */
[----:B------:R-:W-:-:S07]  /*4400*/  IMAD.MOV.U32 R7, RZ, RZ, 0x408c3a66 ;  /* 0x408c3a66ff077424 */ /* 0x000fce00078e00ff */
[----:B------:R-:W-:Y:S05]  /*4410*/  CALL.REL.NOINC `($__internal_0_$__cuda_sm20_div_rn_f64_full) ;  /* 0x0000001000cc7944 */ /* 0x000fea0003c00000 */
[----:B------:R-:W-:-:S07]  /*4420*/  IMAD.MOV.U32 R9, RZ, RZ, R7 ;  /* 0x000000ffff097224 */ /* 0x000fce00078e0007 */
.L_x_44:
[----:B------:R-:W0:Y:S01]  /*4430*/  MUFU.RCP64H R5, 0.95039987564086914062 ;  /* 0x3fee69ad00057908 */ /* 0x000e220000001800 */
[----:B------:R-:W-:Y:S01]  /*4440*/  IMAD.MOV.U32 R2, RZ, RZ, 0x42c3c9ef ;  /* 0x42c3c9efff027424 */ /* 0x000fe200078e00ff */
[----:B------:R-:W-:Y:S01]  /*4450*/  MOV R3, 0x3fee69ad ;  /* 0x3fee69ad00037802 */ /* 0x000fe20000000f00 */
[----:B------:R-:W-:Y:S01]  /*4460*/  IMAD.MOV.U32 R4, RZ, RZ, 0x1 ;  /* 0x00000001ff047424 */ /* 0x000fe200078e00ff */
[----:B------:R-:W-:Y:S01]  /*4470*/  UMOV UR6, 0x42c3c9ef ;  /* 0x42c3c9ef00067882 */ /* 0x000fe20000000000 */
[----:B------:R-:W-:Y:S01]  /*4480*/  UMOV UR7, 0x3fee69ad ;  /* 0x3fee69ad00077882 */ /* 0x000fe20000000000 */
[----:B------:R-:W1:Y:S01]  /*4490*/  LDC.64 R12, c[0x4][0x18] ;  /* 0x01000600ff0c7b82 */ /* 0x000e620000000a00 */
[----:B------:R-:W-:Y:S01]  /*44a0*/  DFMA R10, R34, UR6, R28 ;  /* 0x00000006220a7c2b */ /* 0x000fe2000800001c */
[----:B------:R-:W-:Y:S01]  /*44b0*/  UMOV UR6, 0x8c7e2824 ;  /* 0x8c7e282400067882 */ /* 0x000fe20000000000 */
[----:B------:R-:W-:Y:S01]  /*44c0*/  UMOV UR7, 0x3ff16bb9 ;  /* 0x3ff16bb900077882 */ /* 0x000fe20000000000 */
[----:B------:R-:W-:-:S02]  /*44d0*/  DADD R30, R26, R30 ;  /* 0x000000001a1e7229 */ /* 0x000fc4000000001e */
[----:B------:R-:W-:Y:S02]  /*44e0*/  DFMA R32, R8, UR6, R24 ;  /* 0x0000000608207c2b */ /* 0x000fe40008000018 */
[----:B------:R-:W2:Y:S01]  /*44f0*/  LDC.64 R34, c[0x4][0x20] ;  /* 0x01000800ff227b82 */ /* 0x000ea20000000a00 */
[----:B0-----:R-:W-:Y:S02]  /*4500*/  DFMA R6, R4, -R2, 1 ;  /* 0x3ff000000406742b */ /* 0x001fe40000000802 */
[----:B------:R-:W-:-:S06]  /*4510*/  FSETP.GEU.AND P1, PT, |R11|, 6.5827683646048100446e-37, PT ;  /* 0x036000000b00780b */ /* 0x000fcc0003f2e200 */
[----:B------:R-:W-:-:S08]  /*4520*/  DFMA R6, R6, R6, R6 ;  /* 0x000000060606722b */ /* 0x000fd00000000006 */
[----:B------:R-:W-:-:S08]  /*4530*/  DFMA R6, R4, R6, R4 ;  /* 0x000000060406722b */ /* 0x000fd00000000004 */
[----:B------:R-:W-:-:S08]  /*4540*/  DFMA R4, R6, -R2, 1 ;  /* 0x3ff000000604742b */ /* 0x000fd00000000802 */
[----:B------:R-:W-:Y:S01]  /*4550*/  DFMA R36, R6, R4, R6 ;  /* 0x000000040624722b */ /* 0x000fe20000000006 */
[----:B------:R-:W0:Y:S07]  /*4560*/  LDC.64 R6, c[0x4][0x10] ;  /* 0x01000400ff067b82 */ /* 0x000e2e0000000a00 */
[----:B------:R-:W-:-:S08]  /*4570*/  DMUL R4, R36, R10 ;  /* 0x0000000a24047228 */ /* 0x000fd00000000000 */
[----:B------:R-:W-:-:S08]  /*4580*/  DFMA R2, R4, -R2, R10 ;  /* 0x800000020402722b */ /* 0x000fd0000000000a */
[----:B------:R-:W-:Y:S01]  /*4590*/  DFMA R4, R36, R2, R4 ;  /* 0x000000022404722b */ /* 0x000fe20000000004 */
[----:B0-----:R0:W-:Y:S04]  /*45a0*/  STG.E.64 desc[UR8][R6.64], R10 ;  /* 0x0000000a06007986 */ /* 0x0011e8000c101b08 */
[----:B-1----:R0:W-:Y:S04]  /*45b0*/  STG.E.64 desc[UR8][R12.64], R30 ;  /* 0x0000001e0c007986 */ /* 0x0021e8000c101b08 */
[----:B--2---:R0:W-:Y:S01]  /*45c0*/  STG.E.64 desc[UR8][R34.64], R32 ;  /* 0x0000002022007986 */ /* 0x0041e2000c101b08 */
[----:B------:R-:W-:-:S05]  /*45d0*/  FFMA R2, RZ, 1.8625999689102172852, R5 ;  /* 0x3fee69adff027823 */ /* 0x000fca0000000005 */
[----:B------:R-:W-:-:S13]  /*45e0*/  FSETP.GT.AND P0, PT, |R2|, 1.469367938527859385e-39, PT ;  /* 0x001000000200780b */ /* 0x000fda0003f04200 */
[----:B0-----:R-:W-:Y:S05]  /*45f0*/  @P0 BRA P1, `(.L_x_45) ;  /* 0x00000000001c0947 */ /* 0x001fea0000800000 */
[----:B------:R-:W-:Y:S01]  /*4600*/  IMAD.MOV.U32 R9, RZ, RZ, R11 ;  /* 0x000000ffff097224 */ /* 0x000fe200078e000b */
[----:B------:R-:W-:Y:S01]  /*4610*/  MOV R6, 0x4650 ;  /* 0x0000465000067802 */ /* 0x000fe20000000f00 */
[----:B------:R-:W-:Y:S02]  /*4620*/  IMAD.MOV.U32 R8, RZ, RZ, 0x42c3c9ef ;  /* 0x42c3c9efff087424 */ /* 0x000fe400078e00ff */
[----:B------:R-:W-:-:S07]  /*4630*/  IMAD.MOV.U32 R7, RZ, RZ, 0x3fee69ad ;  /* 0x3fee69adff077424 */ /* 0x000fce00078e00ff */
[----:B------:R-:W-:Y:S05]  /*4640*/  CALL.REL.NOINC `($__internal_0_$__cuda_sm20_div_rn_f64_full) ;  /* 0x0000001000407944 */ /* 0x000fea0003c00000 */
[----:B------:R-:W-:Y:S01]  /*4650*/  MOV R4, R8 ;  /* 0x0000000800047202 */ /* 0x000fe20000000f00 */
[----:B------:R-:W-:-:S07]  /*4660*/  IMAD.MOV.U32 R5, RZ, RZ, R7 ;  /* 0x000000ffff057224 */ /* 0x000fce00078e0007 */
.L_x_45:
[----:B------:R-:W0:Y:S01]  /*4670*/  MUFU.RCP64H R3, 1.0887994766235351562 ;  /* 0x3ff16bb900037908 */ /* 0x000e220000001800 */
[----:B------:R-:W-:Y:S01]  /*4680*/  IMAD.MOV.U32 R8, RZ, RZ, -0x7381d7dc ;  /* 0x8c7e2824ff087424 */ /* 0x000fe200078e00ff */
        /* <DEDUP_REMOVED lines=11> */
[----:B------:R-:W-:-:S05]  /*4740*/  FFMA R6, RZ, 1.8860999345779418945, R3 ;  /* 0x3ff16bb9ff067823 */ /* 0x000fca0000000003 */
[----:B------:R-:W-:-:S13]  /*4750*/  FSETP.GT.AND P0, PT, |R6|, 1.469367938527859385e-39, PT ;  /* 0x001000000600780b */ /* 0x000fda0003f04200 */
[----:B------:R-:W-:Y:S05]  /*4760*/  @P0 BRA P1, `(.L_x_46) ;  /* 0x0000000000200947 */ /* 0x000fea0000800000 */
[----:B------:R-:W-:Y:S01]  /*4770*/  MOV R10, R32 ;  /* 0x00000020000a7202 */ /* 0x000fe20000000f00 */
[----:B------:R-:W-:Y:S01]  /*4780*/  IMAD.MOV.U32 R9, RZ, RZ, R33 ;  /* 0x000000ffff097224 */ /* 0x000fe200078e0021 */
[----:B------:R-:W-:Y:S01]  /*4790*/  MOV R6, 0x47d0 ;  /* 0x000047d000067802 */ /* 0x000fe20000000f00 */
[----:B------:R-:W-:Y:S02]  /*47a0*/  IMAD.MOV.U32 R8, RZ, RZ, -0x7381d7dc ;  /* 0x8c7e2824ff087424 */ /* 0x000fe400078e00ff */
[----:B------:R-:W-:-:S07]  /*47b0*/  IMAD.MOV.U32 R7, RZ, RZ, 0x3ff16bb9 ;  /* 0x3ff16bb9ff077424 */ /* 0x000fce00078e00ff */
[----:B------:R-:W-:Y:S05]  /*47c0*/  CALL.REL.NOINC `($__internal_0_$__cuda_sm20_div_rn_f64_full) ;  /* 0x0000000c00e07944 */ /* 0x000fea0003c00000 */
[----:B------:R-:W-:Y:S01]  /*47d0*/  IMAD.MOV.U32 R2, RZ, RZ, R8 ;  /* 0x000000ffff027224 */ /* 0x000fe200078e0008 */
[----:B------:R-:W-:-:S07]  /*47e0*/  MOV R3, R7 ;  /* 0x0000000700037202 */ /* 0x000fce0000000f00 */
.L_x_46:
        /* <DEDUP_REMOVED lines=15> */
[C---:B------:R-:W-:Y:S01]  /*48e0*/  DADD R10, R4.reuse, UR6 ;  /* 0x00000006040a7e29 */ /* 0x040fe20008000000 */
[----:B------:R-:W-:Y:S01]  /*48f0*/  FSEL R7, R7, -QNAN , P2 ;  /* 0xfff8000007077808 */ /* 0x000fe20001000000 */
[----:B------:R-:W-:-:S08]  /*4900*/  DSETP.NEU.AND P2, PT, R4, 1, PT ;  /* 0x3ff000000400742a */ /* 0x000fd00003f4d000 */
[----:B------:R-:W-:-:S04]  /*4910*/  LOP3.LUT R10, R11, 0x7ff00000, RZ, 0xc0, !PT ;  /* 0x7ff000000b0a7812 */ /* 0x000fc800078ec0ff */
[----:B------:R-:W-:-:S04]  /*4920*/  ISETP.NE.AND P0, PT, R10, 0x7ff00000, PT ;  /* 0x7ff000000a00780c */ /* 0x000fc80003f05270 */
[----:B------:R-:W-:Y:S02]  /*4930*/  @!P1 FSEL R8, R8, RZ, P0 ;  /* 0x000000ff08089208 */ /* 0x000fe40000000000 */
[----:B------:R-:W-:Y:S02]  /*4940*/  @!P1 FSEL R7, R7, +QNAN , P0 ;  /* 0x7ff0000007079808 */ /* 0x000fe40000000000 */
[----:B------:R-:W-:Y:S02]  /*4950*/  FSEL R4, R8, RZ, P2 ;  /* 0x000000ff08047208 */ /* 0x000fe40001000000 */
[----:B------:R-:W-:Y:S01]  /*4960*/  FSEL R5, R7, 1.875, P2 ;  /* 0x3ff0000007057808 */ /* 0x000fe20001000000 */
[----:B------:R-:W-:Y:S06]  /*4970*/  BRA `(.L_x_48) ;  /* 0x0000000000687947 */ /* 0x000fec0003800000 */
.L_x_47:
[----:B------:R-:W0:Y:S01]  /*4980*/  MUFU.RCP64H R7, 116 ;  /* 0x405d000000077908 */ /* 0x000e220000001800 */
[----:B------:R-:W-:Y:S01]  /*4990*/  IMAD.MOV.U32 R8, RZ, RZ, 0x0 ;  /* 0x00000000ff087424 */ /* 0x000fe200078e00ff */
[----:B------:R-:W-:Y:S01]  /*49a0*/  MOV R6, 0x1 ;  /* 0x0000000100067802 */ /* 0x000fe20000000f00 */
[----:B------:R-:W-:-:S06]  /*49b0*/  IMAD.MOV.U32 R9, RZ, RZ, 0x405d0000 ;  /* 0x405d0000ff097424 */ /* 0x000fcc00078e00ff */
[----:B0-----:R-:W-:-:S08]  /*49c0*/  DFMA R10, R6, -R8, 1 ;  /* 0x3ff00000060a742b */ /* 0x001fd00000000808 */
[----:B------:R-:W-:-:S08]  /*49d0*/  DFMA R10, R10, R10, R10 ;  /* 0x0000000a0a0a722b */ /* 0x000fd0000000000a */
[----:B------:R-:W-:-:S08]  /*49e0*/  DFMA R10, R6, R10, R6 ;  /* 0x0000000a060a722b */ /* 0x000fd00000000006 */
[----:B------:R-:W-:Y:S01]  /*49f0*/  DFMA R6, R10, -R8, 1 ;  /* 0x3ff000000a06742b */ /* 0x000fe20000000808 */
[----:B------:R-:W-:Y:S02]  /*4a00*/  IMAD.MOV.U32 R8, RZ, RZ, 0x66666666 ;  /* 0x66666666ff087424 */ /* 0x000fe400078e00ff */
[----:B------:R-:W-:-:S05]  /*4a10*/  IMAD.MOV.U32 R9, RZ, RZ, 0x408c3a66 ;  /* 0x408c3a66ff097424 */ /* 0x000fca00078e00ff */
        /* <DEDUP_REMOVED lines=11> */
[----:B------:R-:W-:Y:S01]  /*4ad0*/  IMAD.MOV.U32 R8, RZ, RZ, RZ ;  /* 0x000000ffff087224 */ /* 0x000fe200078e00ff */
[----:B------:R-:W-:-:S07]  /*4ae0*/  MOV R6, 0x4b00 ;  /* 0x00004b0000067802 */ /* 0x000fce0000000f00 */
[----:B------:R-:W-:Y:S05]  /*4af0*/  CALL.REL.NOINC `($__internal_0_$__cuda_sm20_div_rn_f64_full) ;  /* 0x0000000c00147944 */ /* 0x000fea0003c00000 */
[----:B------:R-:W-:Y:S02]  /*4b00*/  IMAD.MOV.U32 R4, RZ, RZ, R8 ;  /* 0x000000ffff047224 */ /* 0x000fe400078e0008 */
[----:B------:R-:W-:-:S07]  /*4b10*/  IMAD.MOV.U32 R5, RZ, RZ, R7 ;  /* 0x000000ffff057224 */ /* 0x000fce00078e0007 */
.L_x_48:
        /* <DEDUP_REMOVED lines=19> */
[----:B------:R-:W-:-:S13]  /*4c50*/  ISETP.NE.AND P0, PT, R10, 0x7ff00000, PT ;  /* 0x7ff000000a00780c */ /* 0x000fda0003f05270 */
[----:B------:R-:W-:Y:S02]  /*4c60*/  @!P0 FSEL R8, R8, RZ, P1 ;  /* 0x000000ff08088208 */ /* 0x000fe40000800000 */
[----:B------:R-:W-:Y:S02]  /*4c70*/  @!P0 FSEL R7, R7, +QNAN , P1 ;  /* 0x7ff0000007078808 */ /* 0x000fe40000800000 */
[----:B------:R-:W-:Y:S02]  /*4c80*/  FSEL R32, R8, RZ, P2 ;  /* 0x000000ff08207208 */ /* 0x000fe40001000000 */
[----:B------:R-:W-:Y:S01]  /*4c90*/  FSEL R33, R7, 1.875, P2 ;  /* 0x3ff0000007217808 */ /* 0x000fe20001000000 */
[----:B------:R-:W-:Y:S06]  /*4ca0*/  BRA `(.L_x_50) ;  /* 0x0000000000687947 */ /* 0x000fec0003800000 */
.L_x_49:
[----:B------:R-:W0:Y:S01]  /*4cb0*/  MUFU.RCP64H R7, 116 ;  /* 0x405d000000077908 */ /* 0x000e220000001800 */
[----:B------:R-:W-:Y:S01]  /*4cc0*/  MOV R8, 0x0 ;  /* 0x0000000000087802 */ /* 0x000fe20000000f00 */
[----:B------:R-:W-:Y:S02]  /*4cd0*/  IMAD.MOV.U32 R9, RZ, RZ, 0x405d0000 ;  /* 0x405d0000ff097424 */ /* 0x000fe400078e00ff */
        /* <DEDUP_REMOVED lines=16> */
[----:B------:R-:W-:Y:S01]  /*4de0*/  MOV R10, R8 ;  /* 0x00000008000a7202 */ /* 0x000fe20000000f00 */
[----:B------:R-:W-:Y:S01]  /*4df0*/  IMAD.MOV.U32 R8, RZ, RZ, RZ ;  /* 0x000000ffff087224 */ /* 0x000fe200078e00ff */
[----:B------:R-:W-:Y:S01]  /*4e00*/  MOV R6, 0x4e30 ;  /* 0x00004e3000067802 */ /* 0x000fe20000000f00 */
[----:B------:R-:W-:-:S07]  /*4e10*/  IMAD.MOV.U32 R7, RZ, RZ, 0x405d0000 ;  /* 0x405d0000ff077424 */ /* 0x000fce00078e00ff */
[----:B------:R-:W-:Y:S05]  /*4e20*/  CALL.REL.NOINC `($__internal_0_$__cuda_sm20_div_rn_f64_full) ;  /* 0x0000000800487944 */ /* 0x000fea0003c00000 */
[----:B------:R-:W-:Y:S02]  /*4e30*/  IMAD.MOV.U32 R32, RZ, RZ, R8 ;  /* 0x000000ffff207224 */ /* 0x000fe400078e0008 */
[----:B------:R-:W-:-:S07]  /*4e40*/  IMAD.MOV.U32 R33, RZ, RZ, R7 ;  /* 0x000000ffff217224 */ /* 0x000fce00078e0007 */
.L_x_50:
[----:B------:R-:W-:Y:S01]  /*4e50*/  UMOV UR6, 0x32fcac8e ;  /* 0x32fcac8e00067882 */ /* 0x000fe20000000000 */
[----:B------:R-:W-:Y:S02]  /*4e60*/  UMOV UR7, 0x3f822318 ;  /* 0x3f82231800077882 */ /* 0x000fe40000000000 */
[----:B------:R-:W-:-:S14]  /*4e70*/  DSETP.GT.AND P0, PT, R2, UR6, PT ;  /* 0x0000000602007e2a */ /* 0x000fdc000bf04000 */
[----:B------:R-:W-:Y:S05]  /*4e80*/  @!P0 BRA `(.L_x_51) ;  /* 0x0000000000548947 */ /* 0x000fea0003800000 */
[----:B------:R-:W-:Y:S01]  /*4e90*/  ISETP.GE.AND P2, PT, R3, RZ, PT ;  /* 0x000000ff0300720c */ /* 0x000fe20003f46270 */
[----:B------:R-:W-:Y:S01]  /*4ea0*/  IMAD.MOV.U32 R7, RZ, RZ, R3 ;  /* 0x000000ffff077224 */ /* 0x000fe200078e0003 */
[----:B------:R-:W-:Y:S01]  /*4eb0*/  MOV R8, R2 ;  /* 0x0000000200087202 */ /* 0x000fe20000000f00 */
[----:B------:R-:W-:Y:S01]  /*4ec0*/  UMOV UR6, 0x55555555 ;  /* 0x5555555500067882 */ /* 0x000fe20000000000 */
[----:B------:R-:W-:Y:S01]  /*4ed0*/  MOV R6, 0x4f00 ;  /* 0x00004f0000067802 */ /* 0x000fe20000000f00 */
        /* <DEDUP_REMOVED lines=16> */
.L_x_51:
        /* <DEDUP_REMOVED lines=8> */
[----:B------:R-:W-:Y:S01]  /*5060*/  MOV R8, 0x66666666 ;  /* 0x6666666600087802 */ /* 0x000fe20000000f00 */
[----:B------:R-:W-:-:S06]  /*5070*/  IMAD.MOV.U32 R9, RZ, RZ, 0x408c3a66 ;  /* 0x408c3a66ff097424 */ /* 0x000fcc00078e00ff */
        /* <DEDUP_REMOVED lines=14> */
[----:B------:R-:W-:Y:S01]  /*5160*/  MOV R2, R8 ;  /* 0x0000000800027202 */ /* 0x000fe20000000f00 */
[----:B------:R-:W-:-:S07]  /*5170*/  IMAD.MOV.U32 R3, RZ, RZ, R7 ;  /* 0x000000ffff037224 */ /* 0x000fce00078e0007 */
.L_x_52:
        /* <DEDUP_REMOVED lines=20> */
[----:B------:R-:W-:-:S13]  /*52c0*/  ISETP.NE.AND P0, PT, R10, 0x7ff00000, PT ;  /* 0x7ff000000a00780c */ /* 0x000fda0003f05270 */
[----:B------:R-:W-:Y:S02]  /*52d0*/  @!P0 FSEL R6, R6, RZ, P1 ;  /* 0x000000ff06068208 */ /* 0x000fe40000800000 */
[----:B------:R-:W-:Y:S01]  /*52e0*/  @!P0 FSEL R7, R7, +QNAN , P1 ;  /* 0x7ff0000007078808 */ /* 0x000fe20000800000 */
[----:B------:R-:W-:-:S05]  /*52f0*/  DSETP.NEU.AND P0, PT, R30, 1, PT ;  /* 0x3ff000001e00742a */ /* 0x000fca0003f0d000 */
[----:B------:R-:W-:-:S10]  /*5300*/  DFMA R6, R6, R8, -16 ;  /* 0xc03000000606742b */ /* 0x000fd40000000008 */
[----:B------:R-:W-:Y:S02]  /*5310*/  FSEL R6, R6, RZ, P0 ;  /* 0x000000ff06067208 */ /* 0x000fe40000000000 */
[----:B------:R-:W-:Y:S01]  /*5320*/  FSEL R7, R7, 3.390625, P0 ;  /* 0x4059000007077808 */ /* 0x000fe20000000000 */
[----:B------:R-:W-:Y:S06]  /*5330*/  BRA `(.L_x_54) ;  /* 0x00000000000c7947 */ /* 0x000fec0003800000 */
.L_x_53:
[----:B------:R-:W-:Y:S01]  /*5340*/  UMOV UR6, 0x66666666 ;  /* 0x6666666600067882 */ /* 0x000fe20000000000 */
[----:B------:R-:W-:Y:S02]  /*5350*/  UMOV UR7, 0x408c3a66 ;  /* 0x408c3a6600077882 */ /* 0x000fe40000000000 */
[----:B------:R-:W-:-:S11]  /*5360*/  DMUL R6, R30, UR6 ;  /* 0x000000061e067c28 */ /* 0x000fd60008000000 */
.L_x_54:
[----:B------:R-:W-:Y:S01]  /*5370*/  DADD R4, -R32, R4 ;  /* 0x0000000020047229 */ /* 0x000fe20000000104 */
[----:B------:R-:W0:Y:S01]  /*5380*/  LDC.64 R34, c[0x4][0x30] ;  /* 0x01000c00ff227b82 */ /* 0x000e220000000a00 */
[----:B------:R-:W-:Y:S01]  /*5390*/  DADD R10, R22, -R6 ;  /* 0x00000000160a7229 */ /* 0x000fe20000000806 */
[----:B------:R-:W-:Y:S01]  /*53a0*/  IMAD.MOV.U32 R38, RZ, RZ, 0x0 ;  /* 0x00000000ff267424 */ /* 0x000fe200078e00ff */
[----:B------:R-:W-:Y:S01]  /*53b0*/  DADD R2, -R2, R32 ;  /* 0x0000000002027229 */ /* 0x000fe20000000120 */
[----:B------:R-:W-:-:S03]  /*53c0*/  IMAD.MOV.U32 R39, RZ, RZ, 0x3fd80000 ;  /* 0x3fd80000ff277424 */ /* 0x000fc600078e00ff */
[----:B------:R-:W-:Y:S01]  /*53d0*/  DMUL R8, R4, 500 ;  /* 0x407f400004087828 */ /* 0x000fe20000000000 */
[----:B------:R-:W1:Y:S01]  /*53e0*/  LDC.64 R36, c[0x4][0x38] ;  /* 0x01000e00ff247b82 */ /* 0x000e620000000a00 */
[----:B------:R-:W-:-:S06]  /*53f0*/  DMUL R10, R10, R10 ;  /* 0x0000000a0a0a7228 */ /* 0x000fcc0000000000 */
[----:B------:R-:W-:-:S08]  /*5400*/  DADD R4, R20, -R8 ;  /* 0x0000000014047229 */ /* 0x000fd00000000808 */
[----:B------:R-:W-:-:S08]  /*5410*/  DFMA R10, R4, R4, R10 ;  /* 0x00000004040a722b */ /* 0x000fd0000000000a */
[----:B------:R-:W-:Y:S02]  /*5420*/  DADD R12, R18, R10 ;  /* 0x00000000120c7229 */ /* 0x000fe4000000000a */
[----:B------:R-:W2:Y:S04]  /*5430*/  LDC.64 R10, c[0x4][0x28] ;  /* 0x01000a00ff0a7b82 */ /* 0x000ea80000000a00 */
[----:B------:R-:W3:Y:S04]  /*5440*/  MUFU.RSQ64H R31, R13 ;  /* 0x0000000d001f7308 */ /* 0x000ee80000001c00 */
[----:B------:R-:W-:-:S05]  /*5450*/  VIADD R30, R13, 0xfcb00000 ;  /* 0xfcb000000d1e7836 */ /* 0x000fca0000000000 */
[----:B------:R-:W-:Y:S01]  /*5460*/  ISETP.GE.U32.AND P0, PT, R30, 0x7ca00000, PT ;  /* 0x7ca000001e00780c */ /* 0x000fe20003f06070 */
[----:B---3--:R-:W-:Y:S01]  /*5470*/  DMUL R4, R30, R30 ;  /* 0x0000001e1e047228 */ /* 0x008fe20000000000 */
[----:B--2---:R2:W-:Y:S04]  /*5480*/  STG.E.64 desc[UR8][R10.64], R6 ;  /* 0x000000060a007986 */ /* 0x0045e8000c101b08 */
[----:B0-----:R2:W-:Y:S03]  /*5490*/  STG.E.64 desc[UR8][R34.64], R8 ;  /* 0x0000000822007986 */ /* 0x0015e6000c101b08 */
[----:B------:R-:W-:-:S08]  /*54a0*/  DFMA R4, R12, -R4, 1 ;  /* 0x3ff000000c04742b */ /* 0x000fd00000000804 */
[----:B------:R-:W-:Y:S02]  /*54b0*/  DFMA R38, R4, R38, 0.5 ;  /* 0x3fe000000426742b */ /* 0x000fe40000000026 */
[----:B------:R-:W-:-:S08]  /*54c0*/  DMUL R4, R30, R4 ;  /* 0x000000041e047228 */ /* 0x000fd00000000000 */
[----:B------:R-:W-:Y:S02]  /*54d0*/  DFMA R32, R38, R4, R30 ;  /* 0x000000042620722b */ /* 0x000fe4000000001e */
[----:B------:R-:W-:-:S06]  /*54e0*/  DMUL R38, R2, 200 ;  /* 0x4069000002267828 */ /* 0x000fcc0000000000 */
[----:B------:R-:W-:Y:S01]  /*54f0*/  DMUL R4, R12, R32 ;  /* 0x000000200c047228 */ /* 0x000fe20000000000 */
[----:B-1----:R2:W-:Y:S01]  /*5500*/  STG.E.64 desc[UR8][R36.64], R38 ;  /* 0x0000002624007986 */ /* 0x0025e2000c101b08 */
[----:B------:R-:W-:Y:S01]  /*5510*/  VIADD R3, R33, 0xfff00000 ;  /* 0xfff0000021037836 */ /* 0x000fe20000000000 */
[----:B------:R-:W-:-:S05]  /*5520*/  MOV R2, R32 ;  /* 0x0000002000027202 */ /* 0x000fca0000000f00 */
[----:B------:R-:W-:-:S08]  /*5530*/  DFMA R42, R4, -R4, R12 ;  /* 0x80000004042a722b */ /* 0x000fd0000000000c */
[----:B------:R-:W-:Y:S01]  /*5540*/  DFMA R40, R42, R2, R4 ;  /* 0x000000022a28722b */ /* 0x000fe20000000004 */
[----:B--2---:R-:W-:Y:S10]  /*5550*/  @!P0 BRA `(.L_x_55) ;  /* 0x0000000000208947 */ /* 0x004ff40003800000 */
[----:B------:R-:W-:Y:S01]  /*5560*/  IMAD.MOV.U32 R8, RZ, RZ, R32 ;  /* 0x000000ffff087224 */ /* 0x000fe200078e0020 */
[----:B------:R-:W-:Y:S01]  /*5570*/  MOV R6, 0x55c0 ;  /* 0x000055c000067802 */ /* 0x000fe20000000f00 */
[----:B------:R-:W-:Y:S02]  /*5580*/  IMAD.MOV.U32 R10, RZ, RZ, R42 ;  /* 0x000000ffff0a7224 */ /* 0x000fe400078e002a */
[----:B------:R-:W-:Y:S02]  /*5590*/  IMAD.MOV.U32 R9, RZ, RZ, R43 ;  /* 0x000000ffff097224 */ /* 0x000fe400078e002b */
[----:B------:R-:W-:-:S07]  /*55a0*/  IMAD.MOV.U32 R7, RZ, RZ, R3 ;  /* 0x000000ffff077224 */ /* 0x000fce00078e0003 */
[----:B------:R-:W-:Y:S05]  /*55b0*/  CALL.REL.NOINC `($__internal_1_$__cuda_sm20_dsqrt_rn_f64_mediumpath_v1) ;  /* 0x0000000400f87944 */ /* 0x000fea0003c00000 */
[----:B------:R-:W-:Y:S01]  /*55c0*/  MOV R40, R4 ;  /* 0x0000000400287202 */ /* 0x000fe20000000f00 */
[----:B------:R-:W-:-:S07]  /*55d0*/  IMAD.MOV.U32 R41, RZ, RZ, R5 ;  /* 0x000000ffff297224 */ /* 0x000fce00078e0005 */
.L_x_55:
[----:B------:R-:W-:Y:S01]  /*55e0*/  DSETP.GE.AND P0, PT, R16, R40, PT ;  /* 0x000000281000722a */ /* 0x000fe20003f06000 */
[----:B------:R-:W-:-:S05]  /*55f0*/  IADD3 R14, P1, PT, R14, 0x30, RZ ;  /* 0x000000300e0e7810 */ /* 0x000fca0007f3e0ff */
[----:B------:R-:W-:Y:S01]  /*5600*/  SEL R0, R0, UR4, P0 ;  /* 0x0000000400007c07 */ /* 0x000fe20008000000 */
[----:B------:R-:W-:Y:S01]  /*5610*/  UIADD3 UR4, UPT, UPT, UR4, 0x1, URZ ;  /* 0x0000000104047890 */ /* 0x000fe2000fffe0ff */
[----:B------:R-:W-:Y:S01]  /*5620*/  FSEL R16, R16, R40, P0 ;  /* 0x0000002810107208 */ /* 0x000fe20000000000 */
[----:B------:R-:W-:Y:S01]  /*5630*/  IMAD.X R15, RZ, RZ, R15, P1 ;  /* 0x000000ffff0f7224 */ /* 0x000fe200008e060f */
[----:B------:R-:W-:Y:S01]  /*5640*/  FSEL R17, R17, R41, P0 ;  /* 0x0000002911117208 */ /* 0x000fe20000000000 */
[----:B------:R-:W-:-:S09]  /*5650*/  UISETP.NE.AND UP0, UPT, UR4, 0x20b8, UPT ;  /* 0x000020b80400788c */ /* 0x000fd2000bf05270 */
[----:B------:R-:W-:Y:S05]  /*5660*/  BRA.U UP0, `(.L_x_56) ;  /* 0xffffffdd00987547 */ /* 0x000fea000b83ffff */
[----:B------:R-:W0:Y:S01]  /*5670*/  LDC.64 R2, c[0x0][0x390] ;  /* 0x0000e400ff027b82 */ /* 0x000e220000000a00 */
[----:B------:R-:W-:-:S04]  /*5680*/  IMAD R5, R0, 0x6, RZ ;  /* 0x0000000600057824 */ /* 0x000fc800078e02ff */
[----:B0-----:R-:W-:-:S05]  /*5690*/  IMAD.WIDE.U32 R2, R5, 0x8, R2 ;  /* 0x0000000805027825 */ /* 0x001fca00078e0002 */
[----:B------:R-:W2:Y:S01]  /*56a0*/  LDG.E.64 R4, desc[UR8][R2.64+0x18] ;  /* 0x0000180802047981 */ /* 0x000ea2000c1e1b00 */
[----:B------:R-:W0:Y:S01]  /*56b0*/  LDC.64 R10, c[0x0][0x380] ;  /* 0x0000e000ff0a7b82 */ /* 0x000e220000000a00 */
[----:B--2---:R-:W0:Y:S02]  /*56c0*/  F2I.F64.TRUNC R5, R4 ;  /* 0x0000000400057311 */ /* 0x004e24000030d100 */
[----:B0-----:R-:W-:Y:S04]  /*56d0*/  STG.E desc[UR8][R10.64], R5 ;  /* 0x000000050a007986 */ /* 0x001fe8000c101908 */
[----:B------:R-:W2:Y:S02]  /*56e0*/  LDG.E.64 R6, desc[UR8][R2.64+0x20] ;  /* 0x0000200802067981 */ /* 0x000ea4000c1e1b00 */
[----:B--2---:R-:W0:Y:S02]  /*56f0*/  F2I.F64.TRUNC R7, R6 ;  /* 0x0000000600077311 */ /* 0x004e24000030d100 */
[----:B0-----:R-:W-:Y:S04]  /*5700*/  STG.E desc[UR8][R10.64+0x4], R7 ;  /* 0x000004070a007986 */ /* 0x001fe8000c101908 */
[----:B------:R-:W2:Y:S02]  /*5710*/  LDG.E.64 R8, desc[UR8][R2.64+0x28] ;  /* 0x0000280802087981 */ /* 0x000ea4000c1e1b00 */
[----:B--2---:R-:W0:Y:S02]  /*5720*/  F2I.F64.TRUNC R9, R8 ;  /* 0x0000000800097311 */ /* 0x004e24000030d100 */
[----:B0-----:R-:W-:Y:S01]  /*5730*/  STG.E desc[UR8][R10.64+0x8], R9 ;  /* 0x000008090a007986 */ /* 0x001fe2000c101908 */
[----:B------:R-:W-:Y:S05]  /*5740*/  EXIT ;  /* 0x000000000000794d */ /* 0x000fea0003800000 */
        .weak           $__internal_0_$__cuda_sm20_div_rn_f64_full
        .type           $__internal_0_$__cuda_sm20_div_rn_f64_full,@function
        .size           $__internal_0_$__cuda_sm20_div_rn_f64_full,($__internal_1_$__cuda_sm20_dsqrt_rn_f64_mediumpath_v1 - $__internal_0_$__cuda_sm20_div_rn_f64_full)
$__internal_0_$__cuda_sm20_div_rn_f64_full:
[C---:B------:R-:W-:Y:S01]  /*5750*/  FSETP.GEU.AND P0, PT, |R7|.reuse, 1.469367938527859385e-39, PT ;  /* 0x001000000700780b */ /* 0x040fe20003f0e200 */
[----:B------:R-:W-:Y:S01]  /*5760*/  IMAD.MOV.U32 R36, RZ, RZ, R8 ;  /* 0x000000ffff247224 */ /* 0x000fe200078e0008 */
[----:B------:R-:W-:Y:S01]  /*5770*/  LOP3.LUT R11, R7, 0x800fffff, RZ, 0xc0, !PT ;  /* 0x800fffff070b7812 */ /* 0x000fe200078ec0ff */
[----:B------:R-:W-:Y:S01]  /*5780*/  IMAD.MOV.U32 R37, RZ, RZ, R7 ;  /* 0x000000ffff257224 */ /* 0x000fe200078e0007 */
[----:B------:R-:W-:Y:S01]  /*5790*/  MOV R38, R8 ;  /* 0x0000000800267202 */ /* 0x000fe20000000f00 */
[----:B------:R-:W-:Y:S01]  /*57a0*/  IMAD.MOV.U32 R12, RZ, RZ, 0x1 ;  /* 0x00000001ff0c7424 */ /* 0x000fe200078e00ff */
[----:B------:R-:W-:Y:S01]  /*57b0*/  LOP3.LUT R39, R11, 0x3ff00000, RZ, 0xfc, !PT ;  /* 0x3ff000000b277812 */ /* 0x000fe200078efcff */
[----:B------:R-:W-:Y:S02]  /*57c0*/  IMAD.MOV.U32 R45, RZ, RZ, R9 ;  /* 0x000000ffff2d7224 */ /* 0x000fe400078e0009 */
[----:B------:R-:W-:Y:S01]  /*57d0*/  IMAD.MOV.U32 R44, RZ, RZ, R10 ;  /* 0x000000ffff2c7224 */ /* 0x000fe200078e000a */
[----:B------:R-:W-:Y:S01]  /*57e0*/  LOP3.LUT R10, R7, 0x7ff00000, RZ, 0xc0, !PT ;  /* 0x7ff00000070a7812 */ /* 0x000fe200078ec0ff */
[----:B------:R-:W-:Y:S01]  /*57f0*/  IMAD.MOV.U32 R8, RZ, RZ, 0x1ca00000 ;  /* 0x1ca00000ff087424 */ /* 0x000fe200078e00ff */
[----:B------:R-:W-:Y:S01]  /*5800*/  LOP3.LUT R7, R45, 0x7ff00000, RZ, 0xc0, !PT ;  /* 0x7ff000002d077812 */ /* 0x000fe200078ec0ff */
[----:B------:R-:W-:Y:S01]  /*5810*/  @!P0 DMUL R38, R36, 8.98846567431157953865e+307 ;  /* 0x7fe0000024268828 */ /* 0x000fe20000000000 */
[----:B------:R-:W-:-:S02]  /*5820*/  IMAD.MOV.U32 R40, RZ, RZ, R44 ;  /* 0x000000ffff287224 */ /* 0x000fc400078e002c */
[----:B------:R-:W-:-:S03]  /*5830*/  ISETP.GE.U32.AND P1, PT, R7, R10, PT ;  /* 0x0000000a0700720c */ /* 0x000fc60003f26070 */
[----:B------:R-:W0:Y:S01]  /*5840*/  MUFU.RCP64H R13, R39 ;  /* 0x00000027000d7308 */ /* 0x000e220000001800 */
[----:B------:R-:W-:Y:S02]  /*5850*/  SEL R9, R8, 0x63400000, !P1 ;  /* 0x6340000008097807 */ /* 0x000fe40004800000 */
[----:B------:R-:W-:Y:S02]  /*5860*/  FSETP.GEU.AND P1, PT, |R45|, 1.469367938527859385e-39, PT ;  /* 0x001000002d00780b */ /* 0x000fe40003f2e200 */
[----:B------:R-:W-:Y:S02]  /*5870*/  LOP3.LUT R41, R9, 0x800fffff, R45, 0xf8, !PT ;  /* 0x800fffff09297812 */ /* 0x000fe400078ef82d */
[----:B------:R-:W-:Y:S01]  /*5880*/  MOV R9, R7 ;  /* 0x0000000700097202 */ /* 0x000fe20000000f00 */
[----:B0-----:R-:W-:-:S08]  /*5890*/  DFMA R42, R12, -R38, 1 ;  /* 0x3ff000000c2a742b */ /* 0x001fd00000000826 */
[----:B------:R-:W-:-:S08]  /*58a0*/  DFMA R42, R42, R42, R42 ;  /* 0x0000002a2a2a722b */ /* 0x000fd0000000002a */
[----:B------:R-:W-:-:S08]  /*58b0*/  DFMA R42, R12, R42, R12 ;  /* 0x0000002a0c2a722b */ /* 0x000fd0000000000c */
[----:B------:R-:W-:-:S08]  /*58c0*/  DFMA R12, R42, -R38, 1 ;  /* 0x3ff000002a0c742b */ /* 0x000fd00000000826 */
[----:B------:R-:W-:Y:S01]  /*58d0*/  DFMA R42, R42, R12, R42 ;  /* 0x0000000c2a2a722b */ /* 0x000fe2000000002a */
[----:B------:R-:W-:Y:S10]  /*58e0*/  @P1 BRA `(.L_x_57) ;  /* 0x0000000000201947 */ /* 0x000ff40003800000 */
[----:B------:R-:W-:-:S04]  /*58f0*/  LOP3.LUT R12, R37, 0x7ff00000, RZ, 0xc0, !PT ;  /* 0x7ff00000250c7812 */ /* 0x000fc800078ec0ff */
[----:B------:R-:W-:Y:S01]  /*5900*/  ISETP.GE.U32.AND P1, PT, R7, R12, PT ;  /* 0x0000000c0700720c */ /* 0x000fe20003f26070 */
[----:B------:R-:W-:-:S03]  /*5910*/  IMAD.MOV.U32 R12, RZ, RZ, RZ ;  /* 0x000000ffff0c7224 */ /* 0x000fc600078e00ff */
[----:B------:R-:W-:-:S04]  /*5920*/  SEL R9, R8, 0x63400000, !P1 ;  /* 0x6340000008097807 */ /* 0x000fc80004800000 */
[----:B------:R-:W-:-:S04]  /*5930*/  LOP3.LUT R9, R9, 0x80000000, R45, 0xf8, !PT ;  /* 0x8000000009097812 */ /* 0x000fc800078ef82d */
[----:B------:R-:W-:-:S06]  /*5940*/  LOP3.LUT R13, R9, 0x100000, RZ, 0xfc, !PT ;  /* 0x00100000090d7812 */ /* 0x000fcc00078efcff */
[----:B------:R-:W-:-:S10]  /*5950*/  DFMA R40, R40, 2, -R12 ;  /* 0x400000002828782b */ /* 0x000fd4000000080c */
[----:B------:R-:W-:-:S07]  /*5960*/  LOP3.LUT R9, R41, 0x7ff00000, RZ, 0xc0, !PT ;  /* 0x7ff0000029097812 */ /* 0x000fce00078ec0ff */
.L_x_57:
[----:B------:R-:W-:Y:S01]  /*5970*/  DMUL R46, R42, R40 ;  /* 0x000000282a2e7228 */ /* 0x000fe20000000000 */
[----:B------:R-:W-:Y:S01]  /*5980*/  @!P0 LOP3.LUT R10, R39, 0x7ff00000, RZ, 0xc0, !PT ;  /* 0x7ff00000270a8812 */ /* 0x000fe200078ec0ff */
[----:B------:R-:W-:-:S05]  /*5990*/  VIADD R11, R9, 0xffffffff ;  /* 0xffffffff090b7836 */ /* 0x000fca0000000000 */
[----:B------:R-:W-:Y:S01]  /*59a0*/  ISETP.GT.U32.AND P0, PT, R11, 0x7feffffe, PT ;  /* 0x7feffffe0b00780c */ /* 0x000fe20003f04070 */
[----:B------:R-:W-:-:S08]  /*59b0*/  DFMA R12, R46, -R38, R40 ;  /* 0x800000262e0c722b */ /* 0x000fd00000000028 */
[----:B------:R-:W-:Y:S01]  /*59c0*/  DFMA R42, R42, R12, R46 ;  /* 0x0000000c2a2a722b */ /* 0x000fe2000000002e */
[----:B------:R-:W-:-:S05]  /*59d0*/  VIADD R12, R10, 0xffffffff ;  /* 0xffffffff0a0c7836 */ /* 0x000fca0000000000 */
[----:B------:R-:W-:-:S13]  /*59e0*/  ISETP.GT.U32.OR P0, PT, R12, 0x7feffffe, P0 ;  /* 0x7feffffe0c00780c */ /* 0x000fda0000704470 */
[----:B------:R-:W-:Y:S05]  /*59f0*/  @P0 BRA `(.L_x_58) ;  /* 0x0000000000740947 */ /* 0x000fea0003800000 */
[----:B------:R-:W-:-:S04]  /*5a00*/  LOP3.LUT R10, R37, 0x7ff00000, RZ, 0xc0, !PT ;  /* 0x7ff00000250a7812 */ /* 0x000fc800078ec0ff */
[CC--:B------:R-:W-:Y:S02]  /*5a10*/  VIADDMNMX R9, R7.reuse, -R10.reuse, 0xb9600000, !PT ;  /* 0xb960000007097446 */ /* 0x0c0fe4000780090a */
[----:B------:R-:W-:Y:S01]  /*5a20*/  ISETP.GE.U32.AND P0, PT, R7, R10, PT ;  /* 0x0000000a0700720c */ /* 0x000fe20003f06070 */
[----:B------:R-:W-:Y:S01]  /*5a30*/  IMAD.MOV.U32 R10, RZ, RZ, RZ ;  /* 0x000000ffff0a7224 */ /* 0x000fe200078e00ff */
[----:B------:R-:W-:Y:S02]  /*5a40*/  VIMNMX R9, PT, PT, R9, 0x46a00000, PT ;  /* 0x46a0000009097848 */ /* 0x000fe40003fe0100 */
[----:B------:R-:W-:-:S04]  /*5a50*/  SEL R8, R8, 0x63400000, !P0 ;  /* 0x6340000008087807 */ /* 0x000fc80004000000 */
[----:B------:R-:W-:-:S05]  /*5a60*/  IADD3 R8, PT, PT, -R8, R9, RZ ;  /* 0x0000000908087210 */ /* 0x000fca0007ffe1ff */
[----:B------:R-:W-:-:S06]  /*5a70*/  VIADD R11, R8, 0x7fe00000 ;  /* 0x7fe00000080b7836 */ /* 0x000fcc0000000000 */
[----:B------:R-:W-:-:S10]  /*5a80*/  DMUL R12, R42, R10 ;  /* 0x0000000a2a0c7228 */ /* 0x000fd40000000000 */
[----:B------:R-:W-:-:S13]  /*5a90*/  FSETP.GTU.AND P0, PT, |R13|, 1.469367938527859385e-39, PT ;  /* 0x001000000d00780b */ /* 0x000fda0003f0c200 */
[----:B------:R-:W-:Y:S05]  /*5aa0*/  @P0 BRA `(.L_x_59) ;  /* 0x0000000000a80947 */ /* 0x000fea0003800000 */
[----:B------:R-:W-:Y:S01]  /*5ab0*/  DFMA R38, R42, -R38, R40 ;  /* 0x800000262a26722b */ /* 0x000fe20000000028 */
[----:B------:R-:W-:-:S09]  /*5ac0*/  IMAD.MOV.U32 R36, RZ, RZ, RZ ;  /* 0x000000ffff247224 */ /* 0x000fd200078e00ff */
[C---:B------:R-:W-:Y:S02]  /*5ad0*/  FSETP.NEU.AND P0, PT, R39.reuse, RZ, PT ;  /* 0x000000ff2700720b */ /* 0x040fe40003f0d000 */
[----:B------:R-:W-:-:S04]  /*5ae0*/  LOP3.LUT R7, R39, 0x80000000, R37, 0x48, !PT ;  /* 0x8000000027077812 */ /* 0x000fc800078e4825 */
[----:B------:R-:W-:-:S07]  /*5af0*/  LOP3.LUT R37, R7, R11, RZ, 0xfc, !PT ;  /* 0x0000000b07257212 */ /* 0x000fce00078efcff */
[----:B------:R-:W-:Y:S05]  /*5b00*/  @!P0 BRA `(.L_x_59) ;  /* 0x0000000000908947 */ /* 0x000fea0003800000 */
[----:B------:R-:W-:Y:S01]  /*5b10*/  IMAD.MOV R11, RZ, RZ, -R8 ;  /* 0x000000ffff0b7224 */ /* 0x000fe200078e0a08 */
[----:B------:R-:W-:Y:S02]  /*5b20*/  MOV R10, RZ ;  /* 0x000000ff000a7202 */ /* 0x000fe40000000f00 */
[----:B------:R-:W-:-:S04]  /*5b30*/  IADD3 R8, PT, PT, -R8, -0x43300000, RZ ;  /* 0xbcd0000008087810 */ /* 0x000fc80007ffe1ff */
[----:B------:R-:W-:Y:S02]  /*5b40*/  DFMA R10, R12, -R10, R42 ;  /* 0x8000000a0c0a722b */ /* 0x000fe4000000002a */
[----:B------:R-:W-:-:S08]  /*5b50*/  DMUL.RP R42, R42, R36 ;  /* 0x000000242a2a7228 */ /* 0x000fd00000008000 */
[----:B------:R-:W-:Y:S02]  /*5b60*/  FSETP.NEU.AND P0, PT, |R11|, R8, PT ;  /* 0x000000080b00720b */ /* 0x000fe40003f0d200 */
[----:B------:R-:W-:Y:S02]  /*5b70*/  LOP3.LUT R7, R43, R7, RZ, 0x3c, !PT ;  /* 0x000000072b077212 */ /* 0x000fe400078e3cff */
[----:B------:R-:W-:Y:S02]  /*5b80*/  FSEL R8, R42, R12, !P0 ;  /* 0x0000000c2a087208 */ /* 0x000fe40004000000 */
[----:B------:R-:W-:-:S03]  /*5b90*/  FSEL R9, R7, R13, !P0 ;  /* 0x0000000d07097208 */ /* 0x000fc60004000000 */
[----:B------:R-:W-:Y:S02]  /*5ba0*/  IMAD.MOV.U32 R12, RZ, RZ, R8 ;  /* 0x000000ffff0c7224 */ /* 0x000fe400078e0008 */
[----:B------:R-:W-:Y:S01]  /*5bb0*/  IMAD.MOV.U32 R13, RZ, RZ, R9 ;  /* 0x000000ffff0d7224 */ /* 0x000fe200078e0009 */
[----:B------:R-:W-:Y:S06]  /*5bc0*/  BRA `(.L_x_59) ;  /* 0x0000000000607947 */ /* 0x000fec0003800000 */
.L_x_58:
[----:B------:R-:W-:-:S14]  /*5bd0*/  DSETP.NAN.AND P0, PT, R44, R44, PT ;  /* 0x0000002c2c00722a */ /* 0x000fdc0003f08000 */
[----:B------:R-:W-:Y:S05]  /*5be0*/  @P0 BRA `(.L_x_60) ;  /* 0x00000000004c0947 */ /* 0x000fea0003800000 */
[----:B------:R-:W-:-:S14]  /*5bf0*/  DSETP.NAN.AND P0, PT, R36, R36, PT ;  /* 0x000000242400722a */ /* 0x000fdc0003f08000 */
[----:B------:R-:W-:Y:S05]  /*5c00*/  @P0 BRA `(.L_x_61) ;  /* 0x0000000000340947 */ /* 0x000fea0003800000 */
[----:B------:R-:W-:Y:S01]  /*5c10*/  ISETP.NE.AND P0, PT, R9, R10, PT ;  /* 0x0000000a0900720c */ /* 0x000fe20003f05270 */
[----:B------:R-:W-:Y:S02]  /*5c20*/  IMAD.MOV.U32 R12, RZ, RZ, 0x0 ;  /* 0x00000000ff0c7424 */ /* 0x000fe400078e00ff */
[----:B------:R-:W-:-:S10]  /*5c30*/  IMAD.MOV.U32 R13, RZ, RZ, -0x80000 ;  /* 0xfff80000ff0d7424 */ /* 0x000fd400078e00ff */
[----:B------:R-:W-:Y:S05]  /*5c40*/  @!P0 BRA `(.L_x_59) ;  /* 0x0000000000408947 */ /* 0x000fea0003800000 */
[----:B------:R-:W-:Y:S02]  /*5c50*/  ISETP.NE.AND P0, PT, R9, 0x7ff00000, PT ;  /* 0x7ff000000900780c */ /* 0x000fe40003f05270 */
[----:B------:R-:W-:Y:S02]  /*5c60*/  LOP3.LUT R7, R45, 0x80000000, R37, 0x48, !PT ;  /* 0x800000002d077812 */ /* 0x000fe400078e4825 */
[----:B------:R-:W-:-:S13]  /*5c70*/  ISETP.EQ.OR P0, PT, R10, RZ, !P0 ;  /* 0x000000ff0a00720c */ /* 0x000fda0004702670 */
[----:B------:R-:W-:Y:S01]  /*5c80*/  @P0 LOP3.LUT R8, R7, 0x7ff00000, RZ, 0xfc, !PT ;  /* 0x7ff0000007080812 */ /* 0x000fe200078efcff */
[----:B------:R-:W-:Y:S01]  /*5c90*/  @!P0 IMAD.MOV.U32 R13, RZ, RZ, R7 ;  /* 0x000000ffff0d8224 */ /* 0x000fe200078e0007 */
[----:B------:R-:W-:Y:S01]  /*5ca0*/  @!P0 MOV R12, RZ ;  /* 0x000000ff000c8202 */ /* 0x000fe20000000f00 */
[----:B------:R-:W-:Y:S02]  /*5cb0*/  @P0 IMAD.MOV.U32 R12, RZ, RZ, RZ ;  /* 0x000000ffff0c0224 */ /* 0x000fe400078e00ff */
[----:B------:R-:W-:Y:S01]  /*5cc0*/  @P0 IMAD.MOV.U32 R13, RZ, RZ, R8 ;  /* 0x000000ffff0d0224 */ /* 0x000fe200078e0008 */
[----:B------:R-:W-:Y:S06]  /*5cd0*/  BRA `(.L_x_59) ;  /* 0x00000000001c7947 */ /* 0x000fec0003800000 */
.L_x_61:
[----:B------:R-:W-:Y:S01]  /*5ce0*/  LOP3.LUT R7, R37, 0x80000, RZ, 0xfc, !PT ;  /* 0x0008000025077812 */ /* 0x000fe200078efcff */
[----:B------:R-:W-:-:S03]  /*5cf0*/  IMAD.MOV.U32 R12, RZ, RZ, R36 ;  /* 0x000000ffff0c7224 */ /* 0x000fc600078e0024 */
[----:B------:R-:W-:Y:S01]  /*5d00*/  MOV R13, R7 ;  /* 0x00000007000d7202 */ /* 0x000fe20000000f00 */
[----:B------:R-:W-:Y:S06]  /*5d10*/  BRA `(.L_x_59) ;  /* 0x00000000000c7947 */ /* 0x000fec0003800000 */
.L_x_60:
[----:B------:R-:W-:Y:S01]  /*5d20*/  LOP3.LUT R7, R45, 0x80000, RZ, 0xfc, !PT ;  /* 0x000800002d077812 */ /* 0x000fe200078efcff */
[----:B------:R-:W-:-:S04]  /*5d30*/  IMAD.MOV.U32 R12, RZ, RZ, R44 ;  /* 0x000000ffff0c7224 */ /* 0x000fc800078e002c */
[----:B------:R-:W-:-:S07]  /*5d40*/  IMAD.MOV.U32 R13, RZ, RZ, R7 ;  /* 0x000000ffff0d7224 */ /* 0x000fce00078e0007 */
.L_x_59:
[----:B------:R-:W-:Y:S01]  /*5d50*/  MOV R10, R6 ;  /* 0x00000006000a7202 */ /* 0x000fe20000000f00 */
[----:B------:R-:W-:Y:S02]  /*5d60*/  IMAD.MOV.U32 R11, RZ, RZ, 0x0 ;  /* 0x00000000ff0b7424 */ /* 0x000fe400078e00ff */
[----:B------:R-:W-:Y:S02]  /*5d70*/  IMAD.MOV.U32 R8, RZ, RZ, R12 ;  /* 0x000000ffff087224 */ /* 0x000fe400078e000c */
[----:B------:R-:W-:Y:S01]  /*5d80*/  IMAD.MOV.U32 R7, RZ, RZ, R13 ;  /* 0x000000ffff077224 */ /* 0x000fe200078e000d */
[----:B------:R-:W-:Y:S06]  /*5d90*/  RET.REL.NODEC R10 `(_Z7correctPiPdS0_PcS_) ;  /* 0xffffffa00a987950 */ /* 0x000fec0003c3ffff */
        .weak           $__internal_1_$__cuda_sm20_dsqrt_rn_f64_mediumpath_v1
        .type           $__internal_1_$__cuda_sm20_dsqrt_rn_f64_mediumpath_v1,@function
        .size           $__internal_1_$__cuda_sm20_dsqrt_rn_f64_mediumpath_v1,($_Z7correctPiPdS0_PcS_$__internal_accurate_pow - $__internal_1_$__cuda_sm20_dsqrt_rn_f64_mediumpath_v1)
$__internal_1_$__cuda_sm20_dsqrt_rn_f64_mediumpath_v1:
[----:B------:R-:W-:Y:S01]  /*5da0*/  ISETP.GE.U32.AND P0, PT, R30, -0x3400000, PT ;  /* 0xfcc000001e00780c */ /* 0x000fe20003f06070 */
[----:B------:R-:W-:Y:S02]  /*5db0*/  IMAD.MOV.U32 R11, RZ, RZ, R9 ;  /* 0x000000ffff0b7224 */ /* 0x000fe400078e0009 */
[----:B------:R-:W-:-:S10]  /*5dc0*/  IMAD.MOV.U32 R9, RZ, RZ, R7 ;  /* 0x000000ffff097224 */ /* 0x000fd400078e0007 */
[----:B------:R-:W-:Y:S05]  /*5dd0*/  @!P0 BRA `(.L_x_62) ;  /* 0x0000000000208947 */ /* 0x000fea0003800000 */
[----:B------:R-:W-:-:S10]  /*5de0*/  DFMA.RM R8, R10, R8, R4 ;  /* 0x000000080a08722b */ /* 0x000fd40000004004 */
[----:B------:R-:W-:-:S05]  /*5df0*/  IADD3 R4, P0, PT, R8, 0x1, RZ ;  /* 0x0000000108047810 */ /* 0x000fca0007f1e0ff */
[----:B------:R-:W-:-:S06]  /*5e00*/  IMAD.X R5, RZ, RZ, R9, P0 ;  /* 0x000000ffff057224 */ /* 0x000fcc00000e0609 */
[----:B------:R-:W-:-:S08]  /*5e10*/  DFMA.RP R12, -R8, R4, R12 ;  /* 0x00000004080c722b */ /* 0x000fd0000000810c */
[----:B------:R-:W-:-:S06]  /*5e20*/  DSETP.GT.AND P0, PT, R12, RZ, PT ;  /* 0x000000ff0c00722a */ /* 0x000fcc0003f04000 */
[----:B------:R-:W-:Y:S02]  /*5e30*/  FSEL R4, R4, R8, P0 ;  /* 0x0000000804047208 */ /* 0x000fe40000000000 */
[----:B------:R-:W-:Y:S01]  /*5e40*/  FSEL R5, R5, R9, P0 ;  /* 0x0000000905057208 */ /* 0x000fe20000000000 */
[----:B------:R-:W-:Y:S06]  /*5e50*/  BRA `(.L_x_63) ;  /* 0x0000000000647947 */ /* 0x000fec0003800000 */
.L_x_62:
[----:B------:R-:W-:-:S14]  /*5e60*/  DSETP.NE.AND P0, PT, R12, RZ, PT ;  /* 0x000000ff0c00722a */ /* 0x000fdc0003f05000 */
[----:B------:R-:W-:Y:S05]  /*5e70*/  @!P0 BRA `(.L_x_64) ;  /* 0x0000000000588947 */ /* 0x000fea0003800000 */
[----:B------:R-:W-:-:S13]  /*5e80*/  ISETP.GE.AND P0, PT, R13, RZ, PT ;  /* 0x000000ff0d00720c */ /* 0x000fda0003f06270 */
[----:B------:R-:W-:Y:S01]  /*5e90*/  @!P0 MOV R4, 0x0 ;  /* 0x0000000000048802 */ /* 0x000fe20000000f00 */
[----:B------:R-:W-:Y:S01]  /*5ea0*/  @!P0 IMAD.MOV.U32 R5, RZ, RZ, -0x80000 ;  /* 0xfff80000ff058424 */ /* 0x000fe200078e00ff */
[----:B------:R-:W-:Y:S06]  /*5eb0*/  @!P0 BRA `(.L_x_63) ;  /* 0x00000000004c8947 */ /* 0x000fec0003800000 */
[----:B------:R-:W-:-:S13]  /*5ec0*/  ISETP.GT.AND P0, PT, R13, 0x7fefffff, PT ;  /* 0x7fefffff0d00780c */ /* 0x000fda0003f04270 */
[----:B------:R-:W-:Y:S05]  /*5ed0*/  @P0 BRA `(.L_x_64) ;  /* 0x0000000000400947 */ /* 0x000fea0003800000 */
[----:B------:R-:W-:Y:S01]  /*5ee0*/  DMUL R12, R12, 8.11296384146066816958e+31 ;  /* 0x469000000c0c7828 */ /* 0x000fe20000000000 */
[----:B------:R-:W-:Y:S02]  /*5ef0*/  IMAD.MOV.U32 R10, RZ, RZ, RZ ;  /* 0x000000ffff0a7224 */ /* 0x000fe400078e00ff */
[----:B------:R-:W-:Y:S02]  /*5f00*/  IMAD.MOV.U32 R8, RZ, RZ, 0x0 ;  /* 0x00000000ff087424 */ /* 0x000fe400078e00ff */
[----:B------:R-:W-:Y:S01]  /*5f10*/  IMAD.MOV.U32 R9, RZ, RZ, 0x3fd80000 ;  /* 0x3fd80000ff097424 */ /* 0x000fe200078e00ff */
[----:B------:R-:W0:Y:S02]  /*5f20*/  MUFU.RSQ64H R11, R13 ;  /* 0x0000000d000b7308 */ /* 0x000e240000001c00 */
[----:B0-----:R-:W-:-:S08]  /*5f30*/  DMUL R4, R10, R10 ;  /* 0x0000000a0a047228 */ /* 0x001fd00000000000 */
[----:B------:R-:W-:-:S08]  /*5f40*/  DFMA R4, R12, -R4, 1 ;  /* 0x3ff000000c04742b */ /* 0x000fd00000000804 */
[----:B------:R-:W-:Y:S02]  /*5f50*/  DFMA R8, R4, R8, 0.5 ;  /* 0x3fe000000408742b */ /* 0x000fe40000000008 */
[----:B------:R-:W-:-:S08]  /*5f60*/  DMUL R4, R10, R4 ;  /* 0x000000040a047228 */ /* 0x000fd00000000000 */
[----:B------:R-:W-:-:S08]  /*5f70*/  DFMA R8, R8, R4, R10 ;  /* 0x000000040808722b */ /* 0x000fd0000000000a */
[----:B------:R-:W-:Y:S02]  /*5f80*/  DMUL R4, R12, R8 ;  /* 0x000000080c047228 */ /* 0x000fe40000000000 */
[----:B------:R-:W-:-:S06]  /*5f90*/  IADD3 R9, PT, PT, R9, -0x100000, RZ ;  /* 0xfff0000009097810 */ /* 0x000fcc0007ffe0ff */
[----:B------:R-:W-:-:S08]  /*5fa0*/  DFMA R10, R4, -R4, R12 ;  /* 0x80000004040a722b */ /* 0x000fd0000000000c */
[----:B------:R-:W-:-:S10]  /*5fb0*/  DFMA R4, R8, R10, R4 ;  /* 0x0000000a0804722b */ /* 0x000fd40000000004 */
[----:B------:R-:W-:Y:S01]  /*5fc0*/  VIADD R5, R5, 0xfcb00000 ;  /* 0xfcb0000005057836 */ /* 0x000fe20000000000 */
[----:B------:R-:W-:Y:S06]  /*5fd0*/  BRA `(.L_x_63) ;  /* 0x0000000000047947 */ /* 0x000fec0003800000 */
.L_x_64:
[----:B------:R-:W-:-:S11]  /*5fe0*/  DADD R4, R12, R12 ;  /* 0x000000000c047229 */ /* 0x000fd6000000000c */
.L_x_63:
[----:B------:R-:W-:-:S04]  /*5ff0*/  IMAD.MOV.U32 R7, RZ, RZ, 0x0 ;  /* 0x00000000ff077424 */ /* 0x000fc800078e00ff */
[----:B------:R-:W-:Y:S05]  /*6000*/  RET.REL.NODEC R6 `(_Z7correctPiPdS0_PcS_) ;  /* 0xffffff9c06fc7950 */ /* 0x000fea0003c3ffff */
        .type           $_Z7correctPiPdS0_PcS_$__internal_accurate_pow,@function
        .size           $_Z7correctPiPdS0_PcS_$__internal_accurate_pow,(.L_x_69 - $_Z7correctPiPdS0_PcS_$__internal_accurate_pow)
$_Z7correctPiPdS0_PcS_$__internal_accurate_pow:
[----:B------:R-:W-:Y:S01]  /*6010*/  ISETP.GT.U32.AND P0, PT, R7, 0xfffff, PT ;  /* 0x000fffff0700780c */ /* 0x000fe20003f04070 */
[--C-:B------:R-:W-:Y:S01]  /*6020*/  IMAD.MOV.U32 R9, RZ, RZ, R7.reuse ;  /* 0x000000ffff097224 */ /* 0x100fe200078e0007 */
[----:B------:R-:W-:Y:S01]  /*6030*/  UMOV UR10, 0x7d2cafe2 ;  /* 0x7d2cafe2000a7882 */ /* 0x000fe20000000000 */
[----:B------:R-:W-:Y:S01]  /*6040*/  UMOV UR11, 0x3eb0f5ff ;  /* 0x3eb0f5ff000b7882 */ /* 0x000fe20000000000 */
[----:B------:R-:W-:Y:S01]  /*6050*/  SHF.R.U32.HI R7, RZ, 0x14, R7 ;  /* 0x00000014ff077819 */ /* 0x000fe20000011607 */
[----:B------:R-:W-:Y:S01]  /*6060*/  UMOV UR12, 0xfefa39ef ;  /* 0xfefa39ef000c7882 */ /* 0x000fe20000000000 */
[----:B------:R-:W-:Y:S01]  /*6070*/  UMOV UR13, 0x3fe62e42 ;  /* 0x3fe62e42000d7882 */ /* 0x000fe20000000000 */
[----:B------:R-:W-:-:S06]  /*6080*/  ULOP3.LUT UR5, UR7, 0xff0fffff, URZ, 0xc0, !UPT ;  /* 0xff0fffff07057892 */ /* 0x000fcc000f8ec0ff */
[----:B------:R-:W-:-:S10]  /*6090*/  @!P0 DMUL R10, R8, 1.80143985094819840000e+16 ;  /* 0x43500000080a8828 */ /* 0x000fd40000000000 */
[----:B------:R-:W-:Y:S01]  /*60a0*/  @!P0 IMAD.MOV.U32 R9, RZ, RZ, R11 ;  /* 0x000000ffff098224 */ /* 0x000fe200078e000b */
[----:B------:R-:W-:Y:S02]  /*60b0*/  @!P0 MOV R8, R10 ;  /* 0x0000000a00088202 */ /* 0x000fe40000000f00 */
[----:B------:R-:W-:Y:S02]  /*60c0*/  @!P0 LEA.HI R7, R11, 0xffffffca, RZ, 0xc ;  /* 0xffffffca0b078811 */ /* 0x000fe400078f60ff */
[----:B------:R-:W-:Y:S01]  /*60d0*/  LOP3.LUT R9, R9, 0x800fffff, RZ, 0xc0, !PT ;  /* 0x800fffff09097812 */ /* 0x000fe200078ec0ff */
[----:B------:R-:W-:-:S03]  /*60e0*/  IMAD.MOV.U32 R38, RZ, RZ, R8 ;  /* 0x000000ffff267224 */ /* 0x000fc600078e0008 */
[----:B------:R-:W-:-:S04]  /*60f0*/  LOP3.LUT R9, R9, 0x3ff00000, RZ, 0xfc, !PT ;  /* 0x3ff0000009097812 */ /* 0x000fc800078efcff */
[----:B------:R-:W-:Y:S01]  /*6100*/  ISETP.GE.U32.AND P1, PT, R9, 0x3ff6a09f, PT ;  /* 0x3ff6a09f0900780c */ /* 0x000fe20003f26070 */
[----:B------:R-:W-:-:S12]  /*6110*/  IMAD.MOV.U32 R39, RZ, RZ, R9 ;  /* 0x000000ffff277224 */ /* 0x000fd800078e0009 */
[----:B------:R-:W-:-:S04]  /*6120*/  @P1 VIADD R8, R39, 0xfff00000 ;  /* 0xfff0000027081836 */ /* 0x000fc80000000000 */
[----:B------:R-:W-:Y:S01]  /*6130*/  @P1 IMAD.MOV.U32 R39, RZ, RZ, R8 ;  /* 0x000000ffff271224 */ /* 0x000fe200078e0008 */
[----:B------:R-:W-:-:S05]  /*6140*/  MOV R8, RZ ;  /* 0x000000ff00087202 */ /* 0x000fca0000000f00 */
[C---:B------:R-:W-:Y:S02]  /*6150*/  DADD R12, R38.reuse, 1 ;  /* 0x3ff00000260c7429 */ /* 0x040fe40000000000 */
[----:B------:R-:W-:-:S04]  /*6160*/  DADD R38, R38, -1 ;  /* 0xbff0000026267429 */ /* 0x000fc80000000000 */
[----:B------:R-:W0:Y:S02]  /*6170*/  MUFU.RCP64H R9, R13 ;  /* 0x0000000d00097308 */ /* 0x000e240000001800 */
[----:B0-----:R-:W-:-:S08]  /*6180*/  DFMA R36, -R12, R8, 1 ;  /* 0x3ff000000c24742b */ /* 0x001fd00000000108 */
[----:B------:R-:W-:-:S08]  /*6190*/  DFMA R36, R36, R36, R36 ;  /* 0x000000242424722b */ /* 0x000fd00000000024 */
[----:B------:R-:W-:Y:S01]  /*61a0*/  DFMA R36, R8, R36, R8 ;  /* 0x000000240824722b */ /* 0x000fe20000000008 */
[----:B------:R-:W-:Y:S02]  /*61b0*/  IMAD.MOV.U32 R8, RZ, RZ, 0x41ad3b5a ;  /* 0x41ad3b5aff087424 */ /* 0x000fe400078e00ff */
[----:B------:R-:W-:-:S05]  /*61c0*/  IMAD.MOV.U32 R9, RZ, RZ, 0x3ed0f5d2 ;  /* 0x3ed0f5d2ff097424 */ /* 0x000fca00078e00ff */
[----:B------:R-:W-:-:S08]  /*61d0*/  DMUL R42, R38, R36 ;  /* 0x00000024262a7228 */ /* 0x000fd00000000000 */
[----:B------:R-:W-:-:S08]  /*61e0*/  DFMA R42, R38, R36, R42 ;  /* 0x00000024262a722b */ /* 0x000fd0000000002a */
[----:B------:R-:W-:Y:S02]  /*61f0*/  DMUL R44, R42, R42 ;  /* 0x0000002a2a2c7228 */ /* 0x000fe40000000000 */
[----:B------:R-:W-:-:S06]  /*6200*/  DADD R12, R38, -R42 ;  /* 0x00000000260c7229 */ /* 0x000fcc000000082a */
[----:B------:R-:W-:Y:S01]  /*6210*/  DFMA R8, R44, UR10, R8 ;  /* 0x0000000a2c087c2b */ /* 0x000fe20008000008 */
[----:B------:R-:W-:Y:S01]  /*6220*/  UMOV UR10, 0x75488a3f ;  /* 0x75488a3f000a7882 */ /* 0x000fe20000000000 */
[----:B------:R-:W-:Y:S01]  /*6230*/  UMOV UR11, 0x3ef3b20a ;  /* 0x3ef3b20a000b7882 */ /* 0x000fe20000000000 */
[----:B------:R-:W-:-:S05]  /*6240*/  DADD R12, R12, R12 ;  /* 0x000000000c0c7229 */ /* 0x000fca000000000c */
[----:B------:R-:W-:Y:S01]  /*6250*/  DFMA R8, R44, R8, UR10 ;  /* 0x0000000a2c087e2b */ /* 0x000fe20008000008 */
[----:B------:R-:W-:Y:S01]  /*6260*/  UMOV UR10, 0xe4faecd5 ;  /* 0xe4faecd5000a7882 */ /* 0x000fe20000000000 */
[----:B------:R-:W-:Y:S01]  /*6270*/  UMOV UR11, 0x3f1745cd ;  /* 0x3f1745cd000b7882 */ /* 0x000fe20000000000 */
[----:B------:R-:W-:-:S05]  /*6280*/  DFMA R12, R38, -R42, R12 ;  /* 0x8000002a260c722b */ /* 0x000fca000000000c */
[----:B------:R-:W-:Y:S01]  /*6290*/  DFMA R8, R44, R8, UR10 ;  /* 0x0000000a2c087e2b */ /* 0x000fe20008000008 */
[----:B------:R-:W-:Y:S01]  /*62a0*/  UMOV UR10, 0x258a578b ;  /* 0x258a578b000a7882 */ /* 0x000fe20000000000 */
[----:B------:R-:W-:Y:S01]  /*62b0*/  UMOV UR11, 0x3f3c71c7 ;  /* 0x3f3c71c7000b7882 */ /* 0x000fe20000000000 */
[----:B------:R-:W-:Y:S02]  /*62c0*/  DMUL R12, R36, R12 ;  /* 0x0000000c240c7228 */ /* 0x000fe40000000000 */
[----:B------:R-:W-:-:S03]  /*62d0*/  DMUL R36, R42, R42 ;  /* 0x0000002a2a247228 */ /* 0x000fc60000000000 */
[----:B------:R-:W-:Y:S01]  /*62e0*/  DFMA R8, R44, R8, UR10 ;  /* 0x0000000a2c087e2b */ /* 0x000fe20008000008 */
[----:B------:R-:W-:Y:S01]  /*62f0*/  UMOV UR10, 0x9242b910 ;  /* 0x9242b910000a7882 */ /* 0x000fe20000000000 */
[----:B------:R-:W-:-:S03]  /*6300*/  UMOV UR11, 0x3f624924 ;  /* 0x3f624924000b7882 */ /* 0x000fc60000000000 */
[----:B------:R-:W-:-:S03]  /*6310*/  DMUL R10, R42, R36 ;  /* 0x000000242a0a7228 */ /* 0x000fc60000000000 */
[----:B------:R-:W-:Y:S01]  /*6320*/  DFMA R8, R44, R8, UR10 ;  /* 0x0000000a2c087e2b */ /* 0x000fe20008000008 */
[----:B------:R-:W-:Y:S01]  /*6330*/  UMOV UR10, 0x99999dfb ;  /* 0x99999dfb000a7882 */ /* 0x000fe20000000000 */
[----:B------:R-:W-:-:S06]  /*6340*/  UMOV UR11, 0x3f899999 ;  /* 0x3f899999000b7882 */ /* 0x000fcc0000000000 */
[----:B------:R-:W-:Y:S01]  /*6350*/  DFMA R8, R44, R8, UR10 ;  /* 0x0000000a2c087e2b */ /* 0x000fe20008000008 */
[----:B------:R-:W-:Y:S01]  /*6360*/  UMOV UR10, 0x55555555 ;  /* 0x55555555000a7882 */ /* 0x000fe20000000000 */
[----:B------:R-:W-:-:S06]  /*6370*/  UMOV UR11, 0x3fb55555 ;  /* 0x3fb55555000b7882 */ /* 0x000fcc0000000000 */
[----:B------:R-:W-:-:S08]  /*6380*/  DFMA R40, R44, R8, UR10 ;  /* 0x0000000a2c287e2b */ /* 0x000fd00008000008 */
[----:B------:R-:W-:Y:S01]  /*6390*/  DADD R38, -R40, UR10 ;  /* 0x0000000a28267e29 */ /* 0x000fe20008000100 */
[----:B------:R-:W-:Y:S01]  /*63a0*/  UMOV UR10, 0xb9e7b0 ;  /* 0x00b9e7b0000a7882 */ /* 0x000fe20000000000 */
[----:B------:R-:W-:-:S06]  /*63b0*/  UMOV UR11, 0x3c46a4cb ;  /* 0x3c46a4cb000b7882 */ /* 0x000fcc0000000000 */
[----:B------:R-:W-:Y:S02]  /*63c0*/  DFMA R38, R44, R8, R38 ;  /* 0x000000082c26722b */ /* 0x000fe40000000026 */
[----:B------:R-:W-:Y:S01]  /*63d0*/  DFMA R44, R42, R42, -R36 ;  /* 0x0000002a2a2c722b */ /* 0x000fe20000000824 */
[----:B------:R-:W-:Y:S02]  /*63e0*/  VIADD R9, R13, 0x100000 ;  /* 0x001000000d097836 */ /* 0x000fe40000000000 */
[----:B------:R-:W-:-:S06]  /*63f0*/  IMAD.MOV.U32 R8, RZ, RZ, R12 ;  /* 0x000000ffff087224 */ /* 0x000fcc00078e000c */
[----:B------:R-:W-:Y:S02]  /*6400*/  DFMA R8, R42, R8, R44 ;  /* 0x000000082a08722b */ /* 0x000fe4000000002c */
[----:B------:R-:W-:Y:S01]  /*6410*/  DADD R44, R38, -UR10 ;  /* 0x8000000a262c7e29 */ /* 0x000fe20008000000 */
[----:B------:R-:W-:Y:S01]  /*6420*/  UMOV UR10, 0x80000000 ;  /* 0x80000000000a7882 */ /* 0x000fe20000000000 */
[----:B------:R-:W-:Y:S01]  /*6430*/  DFMA R38, R42, R36, -R10 ;  /* 0x000000242a26722b */ /* 0x000fe2000000080a */
[----:B------:R-:W-:-:S07]  /*6440*/  UMOV UR11, 0x43300000 ;  /* 0x43300000000b7882 */ /* 0x000fce0000000000 */
[----:B------:R-:W-:Y:S02]  /*6450*/  DFMA R38, R12, R36, R38 ;  /* 0x000000240c26722b */ /* 0x000fe40000000026 */
[----:B------:R-:W-:-:S06]  /*6460*/  DADD R36, R40, R44 ;  /* 0x0000000028247229 */ /* 0x000fcc000000002c */
[----:B------:R-:W-:Y:S02]  /*6470*/  DFMA R8, R42, R8, R38 ;  /* 0x000000082a08722b */ /* 0x000fe40000000026 */
[----:B------:R-:W-:Y:S02]  /*6480*/  DADD R40, R40, -R36 ;  /* 0x0000000028287229 */ /* 0x000fe40000000824 */
[----:B------:R-:W-:-:S06]  /*6490*/  DMUL R38, R36, R10 ;  /* 0x0000000a24267228 */ /* 0x000fcc0000000000 */
[----:B------:R-:W-:Y:S02]  /*64a0*/  DADD R44, R44, R40 ;  /* 0x000000002c2c7229 */ /* 0x000fe40000000028 */
[----:B------:R-:W-:-:S08]  /*64b0*/  DFMA R40, R36, R10, -R38 ;  /* 0x0000000a2428722b */ /* 0x000fd00000000826 */
[----:B------:R-:W-:-:S08]  /*64c0*/  DFMA R8, R36, R8, R40 ;  /* 0x000000082408722b */ /* 0x000fd00000000028 */
[----:B------:R-:W-:-:S08]  /*64d0*/  DFMA R44, R44, R10, R8 ;  /* 0x0000000a2c2c722b */ /* 0x000fd00000000008 */
[----:B------:R-:W-:-:S08]  /*64e0*/  DADD R8, R38, R44 ;  /* 0x0000000026087229 */ /* 0x000fd0000000002c */
[--C-:B------:R-:W-:Y:S02]  /*64f0*/  DADD R10, R42, R8.reuse ;  /* 0x000000002a0a7229 */ /* 0x100fe40000000008 */
[----:B------:R-:W-:-:S06]  /*6500*/  DADD R38, R38, -R8 ;  /* 0x0000000026267229 */ /* 0x000fcc0000000808 */
[----:B------:R-:W-:Y:S02]  /*6510*/  DADD R42, R42, -R10 ;  /* 0x000000002a2a7229 */ /* 0x000fe4000000080a */
[----:B------:R-:W-:-:S06]  /*6520*/  DADD R38, R44, R38 ;  /* 0x000000002c267229 */ /* 0x000fcc0000000026 */
[----:B------:R-:W-:Y:S01]  /*6530*/  DADD R42, R8, R42 ;  /* 0x00000000082a7229 */ /* 0x000fe2000000002a */
[C---:B------:R-:W-:Y:S01]  /*6540*/  IADD3 R8, PT, PT, R7.reuse, -0x3ff, RZ ;  /* 0xfffffc0107087810 */ /* 0x040fe20007ffe0ff */
[----:B------:R-:W-:Y:S02]  /*6550*/  @P1 VIADD R8, R7, 0xfffffc02 ;  /* 0xfffffc0207081836 */ /* 0x000fe40000000000 */
[----:B------:R-:W-:-:S04]  /*6560*/  IMAD.MOV.U32 R9, RZ, RZ, 0x43300000 ;  /* 0x43300000ff097424 */ /* 0x000fc800078e00ff */
[----:B------:R-:W-:Y:S01]  /*6570*/  DADD R38, R38, R42 ;  /* 0x0000000026267229 */ /* 0x000fe2000000002a */
[----:B------:R-:W-:-:S06]  /*6580*/  LOP3.LUT R8, R8, 0x80000000, RZ, 0x3c, !PT ;  /* 0x8000000008087812 */ /* 0x000fcc00078e3cff */
[----:B------:R-:W-:Y:S01]  /*6590*/  DADD R36, R8, -UR10 ;  /* 0x8000000a08247e29 */ /* 0x000fe20008000000 */
[----:B------:R-:W-:Y:S01]  /*65a0*/  UMOV UR10, 0xfefa39ef ;  /* 0xfefa39ef000a7882 */ /* 0x000fe20000000000 */
[----:B------:R-:W-:Y:S01]  /*65b0*/  DADD R12, R12, R38 ;  /* 0x000000000c0c7229 */ /* 0x000fe20000000026 */
[----:B------:R-:W-:-:S07]  /*65c0*/  UMOV UR11, 0x3fe62e42 ;  /* 0x3fe62e42000b7882 */ /* 0x000fce0000000000 */
[----:B------:R-:W-:-:S08]  /*65d0*/  DADD R38, R10, R12 ;  /* 0x000000000a267229 */ /* 0x000fd0000000000c */
[--C-:B------:R-:W-:Y:S01]  /*65e0*/  DFMA R8, R36, UR10, R38.reuse ;  /* 0x0000000a24087c2b */ /* 0x100fe20008000026 */
[----:B------:R-:W-:Y:S01]  /*65f0*/  UMOV UR10, 0x3b39803f ;  /* 0x3b39803f000a7882 */ /* 0x000fe20000000000 */
[----:B------:R-:W-:Y:S01]  /*6600*/  DADD R40, R10, -R38 ;  /* 0x000000000a287229 */ /* 0x000fe20000000826 */
[----:B------:R-:W-:-:S05]  /*6610*/  UMOV UR11, 0x3c7abc9e ;  /* 0x3c7abc9e000b7882 */ /* 0x000fca0000000000 */
[----:B------:R-:W-:Y:S02]  /*6620*/  DFMA R10, R36, -UR12, R8 ;  /* 0x8000000c240a7c2b */ /* 0x000fe40008000008 */
[----:B------:R-:W-:-:S06]  /*6630*/  DADD R40, R12, R40 ;  /* 0x000000000c287229 */ /* 0x000fcc0000000028 */
[----:B------:R-:W-:-:S08]  /*6640*/  DADD R10, -R38, R10 ;  /* 0x00000000260a7229 */ /* 0x000fd0000000010a */
[----:B------:R-:W-:-:S08]  /*6650*/  DADD R10, R40, -R10 ;  /* 0x00000000280a7229 */ /* 0x000fd0000000080a */
[----:B------:R-:W-:Y:S01]  /*6660*/  DFMA R12, R36, UR10, R10 ;  /* 0x0000000a240c7c2b */ /* 0x000fe2000800000a */
[----:B------:R-:W-:-:S04]  /*6670*/  USHF.L.U32 UR10, UR7, 0x1, URZ ;  /* 0x00000001070a7899 */ /* 0x000fc800080006ff */
[----:B------:R-:W-:-:S03]  /*6680*/  UISETP.GT.U32.AND UP0, UPT, UR10, -0x2000001, UPT ;  /* 0xfdffffff0a00788c */ /* 0x000fc6000bf04070 */
[----:B------:R-:W-:Y:S01]  /*6690*/  DADD R10, R8, R12 ;  /* 0x00000000080a7229 */ /* 0x000fe2000000000c */
[----:B------:R-:W-:-:S07]  /*66a0*/  USEL UR7, UR5, UR7, UP0 ;  /* 0x0000000705077287 */ /* 0x000fce0008000000 */
[----:B------:R-:W-:Y:S02]  /*66b0*/  DADD R8, R8, -R10 ;  /* 0x0000000008087229 */ /* 0x000fe4000000080a */
[----:B------:R-:W-:-:S06]  /*66c0*/  DMUL R36, R10, UR6 ;  /* 0x000000060a247c28 */ /* 0x000fcc0008000000 */
[----:B------:R-:W-:Y:S02]  /*66d0*/  DADD R12, R12, R8 ;  /* 0x000000000c0c7229 */ /* 0x000fe40000000008 */
[----:B------:R-:W-:Y:S01]  /*66e0*/  DFMA R10, R10, UR6, -R36 ;  /* 0x000000060a0a7c2b */ /* 0x000fe20008000824 */
[----:B------:R-:W-:Y:S02]  /*66f0*/  IMAD.MOV.U32 R8, RZ, RZ, 0x652b82fe ;  /* 0x652b82feff087424 */ /* 0x000fe400078e00ff */
[----:B------:R-:W-:-:S05]  /*6700*/  IMAD.MOV.U32 R9, RZ, RZ, 0x3ff71547 ;  /* 0x3ff71547ff097424 */ /* 0x000fca00078e00ff */
[----:B------:R-:W-:Y:S01]  /*6710*/  DFMA R12, R12, UR6, R10 ;  /* 0x000000060c0c7c2b */ /* 0x000fe2000800000a */
[----:B------:R-:W-:Y:S01]  /*6720*/  UMOV UR6, 0x3b39803f ;  /* 0x3b39803f00067882 */ /* 0x000fe20000000000 */
[----:B------:R-:W-:-:S06]  /*6730*/  UMOV UR7, 0x3c7abc9e ;  /* 0x3c7abc9e00077882 */ /* 0x000fcc0000000000 */
[----:B------:R-:W-:-:S08]  /*6740*/  DADD R38, R36, R12 ;  /* 0x0000000024267229 */ /* 0x000fd0000000000c */
[----:B------:R-:W-:Y:S02]  /*6750*/  DFMA R8, R38, R8, 6.75539944105574400000e+15 ;  /* 0x433800002608742b */ /* 0x000fe40000000008 */
[----:B------:R-:W-:Y:S01]  /*6760*/  FSETP.GEU.AND P0, PT, |R39|, 4.1917929649353027344, PT ;  /* 0x4086232b2700780b */ /* 0x000fe20003f0e200 */
[----:B------:R-:W-:-:S05]  /*6770*/  DADD R36, R36, -R38 ;  /* 0x0000000024247229 */ /* 0x000fca0000000826 */
[----:B------:R-:W-:-:S03]  /*6780*/  DADD R10, R8, -6.75539944105574400000e+15 ;  /* 0xc3380000080a7429 */ /* 0x000fc60000000000 */
[----:B------:R-:W-:-:S05]  /*6790*/  DADD R12, R12, R36 ;  /* 0x000000000c0c7229 */ /* 0x000fca0000000024 */
[----:B------:R-:W-:-:S08]  /*67a0*/  DFMA R40, R10, -UR12, R38 ;  /* 0x8000000c0a287c2b */ /* 0x000fd00008000026 */
[----:B------:R-:W-:Y:S01]  /*67b0*/  DFMA R40, R10, -UR6, R40 ;  /* 0x800000060a287c2b */ /* 0x000fe20008000028 */
[----:B------:R-:W-:Y:S01]  /*67c0*/  UMOV UR6, 0x69ce2bdf ;  /* 0x69ce2bdf00067882 */ /* 0x000fe20000000000 */
[----:B------:R-:W-:Y:S01]  /*67d0*/  MOV R10, 0xfca213ea ;  /* 0xfca213ea000a7802 */ /* 0x000fe20000000f00 */
[----:B------:R-:W-:Y:S01]  /*67e0*/  IMAD.MOV.U32 R11, RZ, RZ, 0x3e928af3 ;  /* 0x3e928af3ff0b7424 */ /* 0x000fe200078e00ff */
[----:B------:R-:W-:-:S05]  /*67f0*/  UMOV UR7, 0x3e5ade15 ;  /* 0x3e5ade1500077882 */ /* 0x000fca0000000000 */
[----:B------:R-:W-:Y:S01]  /*6800*/  DFMA R10, R40, UR6, R10 ;  /* 0x00000006280a7c2b */ /* 0x000fe2000800000a */
[----:B------:R-:W-:Y:S01]  /*6810*/  UMOV UR6, 0x62401315 ;  /* 0x6240131500067882 */ /* 0x000fe20000000000 */
[----:B------:R-:W-:-:S06]  /*6820*/  UMOV UR7, 0x3ec71dee ;  /* 0x3ec71dee00077882 */ /* 0x000fcc0000000000 */
[----:B------:R-:W-:Y:S01]  /*6830*/  DFMA R10, R40, R10, UR6 ;  /* 0x00000006280a7e2b */ /* 0x000fe2000800000a */
        /* <DEDUP_REMOVED lines=20> */
[----:B------:R-:W-:-:S08]  /*6980*/  DFMA R10, R40, R10, UR6 ;  /* 0x00000006280a7e2b */ /* 0x000fd0000800000a */
[----:B------:R-:W-:-:S08]  /*6990*/  DFMA R10, R40, R10, 1 ;  /* 0x3ff00000280a742b */ /* 0x000fd0000000000a */
[----:B------:R-:W-:-:S10]  /*69a0*/  DFMA R10, R40, R10, 1 ;  /* 0x3ff00000280a742b */ /* 0x000fd4000000000a */
[----:B------:R-:W-:Y:S02]  /*69b0*/  IMAD R37, R8, 0x100000, R11 ;  /* 0x0010000008257824 */ /* 0x000fe400078e020b */
[----:B------:R-:W-:Y:S01]  /*69c0*/  IMAD.MOV.U32 R36, RZ, RZ, R10 ;  /* 0x000000ffff247224 */ /* 0x000fe200078e000a */
[----:B------:R-:W-:Y:S06]  /*69d0*/  @!P0 BRA `(.L_x_65) ;  /* 0x0000000000348947 */ /* 0x000fec0003800000 */
[----:B------:R-:W-:Y:S01]  /*69e0*/  FSETP.GEU.AND P1, PT, |R39|, 4.2275390625, PT ;  /* 0x408748002700780b */ /* 0x000fe20003f2e200 */
[C---:B------:R-:W-:Y:S02]  /*69f0*/  DADD R36, R38.reuse, +INF ;  /* 0x7ff0000026247429 */ /* 0x040fe40000000000 */
[----:B------:R-:W-:-:S08]  /*6a00*/  DSETP.GEU.AND P0, PT, R38, RZ, PT ;  /* 0x000000ff2600722a */ /* 0x000fd00003f0e000 */
[----:B------:R-:W-:Y:S02]  /*6a10*/  FSEL R36, R36, RZ, P0 ;  /* 0x000000ff24247208 */ /* 0x000fe40000000000 */
[----:B------:R-:W-:Y:S01]  /*6a20*/  FSEL R37, R37, RZ, P0 ;  /* 0x000000ff25257208 */ /* 0x000fe20000000000 */
[----:B------:R-:W-:Y:S06]  /*6a30*/  @P1 BRA `(.L_x_65) ;  /* 0x00000000001c1947 */ /* 0x000fec0003800000 */
[----:B------:R-:W-:-:S04]  /*6a40*/  LEA.HI R7, R8, R8, RZ, 0x1 ;  /* 0x0000000808077211 */ /* 0x000fc800078f08ff */
[----:B------:R-:W-:-:S04]  /*6a50*/  SHF.R.S32.HI R7, RZ, 0x1, R7 ;  /* 0x00000001ff077819 */ /* 0x000fc80000011407 */
[----:B------:R-:W-:Y:S01]  /*6a60*/  LEA R11, R7, R11, 0x14 ;  /* 0x0000000b070b7211 */ /* 0x000fe200078ea0ff */
[----:B------:R-:W-:-:S05]  /*6a70*/  IMAD.IADD R8, R8, 0x1, -R7 ;  /* 0x0000000108087824 */ /* 0x000fca00078e0a07 */
[----:B------:R-:W-:Y:S01]  /*6a80*/  LEA R9, R8, 0x3ff00000, 0x14 ;  /* 0x3ff0000008097811 */ /* 0x000fe200078ea0ff */
[----:B------:R-:W-:-:S06]  /*6a90*/  IMAD.MOV.U32 R8, RZ, RZ, RZ ;  /* 0x000000ffff087224 */ /* 0x000fcc00078e00ff */
[----:B------:R-:W-:-:S11]  /*6aa0*/  DMUL R36, R10, R8 ;  /* 0x000000080a247228 */ /* 0x000fd60000000000 */
.L_x_65:
[----:B------:R-:W-:Y:S01]  /*6ab0*/  DFMA R12, R12, R36, R36 ;  /* 0x000000240c0c722b */ /* 0x000fe20000000024 */
[----:B------:R-:W-:Y:S01]  /*6ac0*/  IMAD.MOV.U32 R10, RZ, RZ, R6 ;  /* 0x000000ffff0a7224 */ /* 0x000fe200078e0006 */
[----:B------:R-:W-:Y:S01]  /*6ad0*/  DSETP.NEU.AND P0, PT, |R36|, +INF , PT ;  /* 0x7ff000002400742a */ /* 0x000fe20003f0d200 */
[----:B------:R-:W-:-:S07]  /*6ae0*/  IMAD.MOV.U32 R11, RZ, RZ, 0x0 ;  /* 0x00000000ff0b7424 */ /* 0x000fce00078e00ff */
[----:B------:R-:W-:Y:S02]  /*6af0*/  FSEL R8, R36, R12, !P0 ;  /* 0x0000000c24087208 */ /* 0x000fe40004000000 */
[----:B------:R-:W-:Y:S01]  /*6b00*/  FSEL R7, R37, R13, !P0 ;  /* 0x0000000d25077208 */ /* 0x000fe20004000000 */
[----:B------:R-:W-:Y:S06]  /*6b10*/  RET.REL.NODEC R10 `(_Z7correctPiPdS0_PcS_) ;  /* 0xffffff940a387950 */ /* 0x000fec0003c3ffff */
.L_x_66:
[----:B------:R-:W-:-:S00]  /*6b20*/  BRA `(.L_x_66) ;  /* 0xfffffffc00fc7947 */ /* 0x000fc0000383ffff */
[----:B------:R-:W-:-:S00]  /*6b30*/  NOP ;  /* 0x0000000000007918 */ /* 0x000fc00000000000 */
        /* <DEDUP_REMOVED lines=12> */
.L_x_69:


//--------------------- .nv.global.init           --------------------------
	.section	.nv.global.init,"aw",@progbits
	.align	4
.nv.global.init:
	.type		GPU_PROFILE_SIZE,@object
	.size		GPU_PROFILE_SIZE,(GPU_FRAME_DIMENSIONS - GPU_PROFILE_SIZE)
GPU_PROFILE_SIZE:
        /*0000*/ 	.byte	0xb8, 0x20, 0x00, 0x00
	.type		GPU_FRAME_DIMENSIONS,@object
	.size		GPU_FRAME_DIMENSIONS,(.L_1 - GPU_FRAME_DIMENSIONS)
GPU_FRAME_DIMENSIONS:
        /*0004*/ 	.byte	0x00, 0x53, 0x07, 0x00
.L_1:


//--------------------- .nv.shared.reserved.0     --------------------------
	.section	.nv.shared.reserved.0,"aw",@nobits
	.weak		__nv_reservedSMEM_offset_0_alias
	.size		__nv_reservedSMEM_offset_0_alias, 0, 64
	.other		__nv_reservedSMEM_offset_0_alias,@"STO_CUDA_RESERVED_SHARED STV_DEFAULT"
__nv_reservedSMEM_offset_0_alias:
	.zero		0
	.zero		64


//--------------------- .nv.global                --------------------------
	.section	.nv.global,"aw",@nobits
	.align	8
.nv.global:
	.type		X,@object
	.size		X,(A - X)
X:
	.zero		8
	.type		A,@object
	.size		A,(Z - A)
A:
	.zero		8
	.type		Z,@object
	.size		Z,(Y - Z)
Z:
	.zero		8
	.type		Y,@object
	.size		Y,(B - Y)
Y:
	.zero		8
	.type		B,@object
	.size		B,(L - B)
B:
	.zero		8
	.type		L,@object
	.size		L,(.L_5 - L)
L:
	.zero		8
.L_5:


//--------------------- .nv.constant0._Z7correctPiPdS0_PcS_ --------------------------
	.section	.nv.constant0._Z7correctPiPdS0_PcS_,"a",@progbits
	.sectionflags	@""
	.align	4
.nv.constant0._Z7correctPiPdS0_PcS_:
	.zero		936


//--------------------- SYMBOLS --------------------------

	.type		.nv.reservedSmem.offset0,@object
	.size		.nv.reservedSmem.offset0,0x4
